//
// Generated by NVIDIA NVVM Compiler
//
// Compiler Build ID: CL-36424714
// Cuda compilation tools, release 13.0, V13.0.88
// Based on NVVM 20.0.0
//

.version 9.0
.target sm_100
.address_size 64

	// .globl	_Z10findPrimesPjj
.global .align 4 .b8 __cudart_i2opi_f[24] = {65, 144, 67, 60, 153, 149, 98, 219, 192, 221, 52, 245, 209, 87, 39, 252, 41, 21, 68, 78, 110, 131, 249, 162};

.visible .entry _Z10findPrimesPjj(
	.param .u64 .ptr .align 1 _Z10findPrimesPjj_param_0,
	.param .u32 _Z10findPrimesPjj_param_1
)
{
	.reg .pred 	%p<8>;
	.reg .b32 	%r<19>;
	.reg .b64 	%rd<5>;

	ld.param.u64 	%rd1, [_Z10findPrimesPjj_param_0];
	ld.param.u32 	%r7, [_Z10findPrimesPjj_param_1];
	mov.u32 	%r8, %tid.x;
	mov.u32 	%r9, %ctaid.x;
	mov.u32 	%r10, %ntid.x;
	mad.lo.s32 	%r1, %r9, %r10, %r8;
	add.s32 	%r11, %r7, %r1;
	mad.lo.s32 	%r12, %r11, %r11, %r11;
	add.s32 	%r17, %r12, 41;
$L__BB0_1:
	setp.lt.u32 	%p1, %r17, 2;
	@%p1 bra 	$L__BB0_8;
	setp.eq.s32 	%p2, %r17, 2;
	@%p2 bra 	$L__BB0_9;
	and.b32  	%r13, %r17, 1;
	setp.eq.b32 	%p3, %r13, 1;
	not.pred 	%p4, %p3;
	@%p4 bra 	$L__BB0_8;
	setp.lt.u32 	%p5, %r17, 9;
	@%p5 bra 	$L__BB0_9;
	mov.b32 	%r18, 3;
	bra.uni 	$L__BB0_7;
$L__BB0_6:
	add.s32 	%r18, %r18, 2;
	mul.lo.s32 	%r16, %r18, %r18;
	setp.gt.u32 	%p7, %r16, %r17;
	@%p7 bra 	$L__BB0_9;
$L__BB0_7:
	rem.u32 	%r15, %r17, %r18;
	setp.ne.s32 	%p6, %r15, 0;
	@%p6 bra 	$L__BB0_6;
$L__BB0_8:
	add.s32 	%r17, %r17, 1;
	bra.uni 	$L__BB0_1;
$L__BB0_9:
	cvta.to.global.u64 	%rd2, %rd1;
	mul.wide.s32 	%rd3, %r1, 4;
	add.s64 	%rd4, %rd2, %rd3;
	st.global.u32 	[%rd4], %r17;
	ret;

}
	// .globl	_Z33denseDescartesFourierCoefficientsPfji
.visible .entry _Z33denseDescartesFourierCoefficientsPfji(
	.param .u64 .ptr .align 1 _Z33denseDescartesFourierCoefficientsPfji_param_0,
	.param .u32 _Z33denseDescartesFourierCoefficientsPfji_param_1,
	.param .u32 _Z33denseDescartesFourierCoefficientsPfji_param_2
)
{
	.local .align 4 .b8 	__local_depot1[28];
	.reg .b64 	%SP;
	.reg .b64 	%SPL;
	.reg .pred 	%p<18>;
	.reg .b32 	%r<86>;
	.reg .b32 	%f<51>;
	.reg .b64 	%rd<43>;
	.reg .b64 	%fd<5>;

	mov.u64 	%SPL, __local_depot1;
	ld.param.u64 	%rd16, [_Z33denseDescartesFourierCoefficientsPfji_param_0];
	ld.param.u32 	%r29, [_Z33denseDescartesFourierCoefficientsPfji_param_1];
	ld.param.u32 	%r30, [_Z33denseDescartesFourierCoefficientsPfji_param_2];
	add.u64 	%rd1, %SPL, 0;
	mov.u32 	%r31, %tid.x;
	mov.u32 	%r32, %ctaid.x;
	mov.u32 	%r33, %ntid.x;
	mad.lo.s32 	%r1, %r32, %r33, %r31;
	setp.ge.s32 	%p1, %r1, %r30;
	@%p1 bra 	$L__BB1_18;
	mul.lo.s32 	%r34, %r29, %r1;
	cvt.rn.f32.u32 	%f11, %r34;
	cvt.rn.f32.s32 	%f12, %r30;
	div.rn.f32 	%f1, %f11, %f12;
	mul.f32 	%f13, %f1, 0f3F22F983;
	cvt.rni.s32.f32 	%r85, %f13;
	cvt.rn.f32.s32 	%f14, %r85;
	fma.rn.f32 	%f15, %f14, 0fBFC90FDA, %f1;
	fma.rn.f32 	%f16, %f14, 0fB3A22168, %f15;
	fma.rn.f32 	%f50, %f14, 0fA7C234C5, %f16;
	abs.f32 	%f3, %f1;
	setp.ltu.f32 	%p2, %f3, 0f47CE4780;
	mov.u32 	%r81, %r85;
	mov.f32 	%f49, %f50;
	@%p2 bra 	$L__BB1_9;
	setp.neu.f32 	%p3, %f3, 0f7F800000;
	@%p3 bra 	$L__BB1_4;
	mov.f32 	%f19, 0f00000000;
	mul.rn.f32 	%f49, %f1, %f19;
	mov.b32 	%r81, 0;
	bra.uni 	$L__BB1_9;
$L__BB1_4:
	mov.b32 	%r3, %f1;
	shl.b32 	%r36, %r3, 8;
	or.b32  	%r4, %r36, -2147483648;
	mov.b64 	%rd39, 0;
	mov.b32 	%r78, 0;
	mov.u64 	%rd37, __cudart_i2opi_f;
	mov.u64 	%rd38, %rd1;
$L__BB1_5:
	.pragma "nounroll";
	ld.global.nc.u32 	%r37, [%rd37];
	mad.wide.u32 	%rd20, %r37, %r4, %rd39;
	shr.u64 	%rd39, %rd20, 32;
	st.local.u32 	[%rd38], %rd20;
	add.s32 	%r78, %r78, 1;
	add.s64 	%rd38, %rd38, 4;
	add.s64 	%rd37, %rd37, 4;
	setp.ne.s32 	%p4, %r78, 6;
	@%p4 bra 	$L__BB1_5;
	shr.u32 	%r38, %r3, 23;
	st.local.u32 	[%rd1+24], %rd39;
	and.b32  	%r7, %r38, 31;
	and.b32  	%r39, %r38, 224;
	add.s32 	%r40, %r39, -128;
	shr.u32 	%r41, %r40, 5;
	mul.wide.u32 	%rd21, %r41, 4;
	sub.s64 	%rd8, %rd1, %rd21;
	ld.local.u32 	%r79, [%rd8+24];
	ld.local.u32 	%r80, [%rd8+20];
	setp.eq.s32 	%p5, %r7, 0;
	@%p5 bra 	$L__BB1_8;
	shf.l.wrap.b32 	%r79, %r80, %r79, %r7;
	ld.local.u32 	%r42, [%rd8+16];
	shf.l.wrap.b32 	%r80, %r42, %r80, %r7;
$L__BB1_8:
	shr.u32 	%r43, %r79, 30;
	shf.l.wrap.b32 	%r44, %r80, %r79, 2;
	shl.b32 	%r45, %r80, 2;
	shr.u32 	%r46, %r44, 31;
	add.s32 	%r47, %r46, %r43;
	neg.s32 	%r48, %r47;
	setp.lt.s32 	%p6, %r3, 0;
	selp.b32 	%r81, %r48, %r47, %p6;
	xor.b32  	%r49, %r44, %r3;
	shr.s32 	%r50, %r44, 31;
	xor.b32  	%r51, %r50, %r44;
	xor.b32  	%r52, %r50, %r45;
	cvt.u64.u32 	%rd22, %r51;
	shl.b64 	%rd23, %rd22, 32;
	cvt.u64.u32 	%rd24, %r52;
	or.b64  	%rd25, %rd23, %rd24;
	cvt.rn.f64.s64 	%fd1, %rd25;
	mul.f64 	%fd2, %fd1, 0d3BF921FB54442D19;
	cvt.rn.f32.f64 	%f17, %fd2;
	neg.f32 	%f18, %f17;
	setp.lt.s32 	%p7, %r49, 0;
	selp.f32 	%f49, %f18, %f17, %p7;
$L__BB1_9:
	setp.ltu.f32 	%p8, %f3, 0f47CE4780;
	mul.rn.f32 	%f20, %f49, %f49;
	and.b32  	%r54, %r81, 1;
	setp.eq.b32 	%p9, %r54, 1;
	selp.f32 	%f21, 0f3F800000, %f49, %p9;
	fma.rn.f32 	%f22, %f20, %f21, 0f00000000;
	fma.rn.f32 	%f23, %f20, 0f37CBAC00, 0fBAB607ED;
	selp.f32 	%f24, %f23, 0fB94D4153, %p9;
	selp.f32 	%f25, 0f3D2AAABB, 0f3C0885E4, %p9;
	fma.rn.f32 	%f26, %f24, %f20, %f25;
	selp.f32 	%f27, 0fBEFFFFFF, 0fBE2AAAA8, %p9;
	fma.rn.f32 	%f28, %f26, %f20, %f27;
	fma.rn.f32 	%f29, %f28, %f22, %f21;
	and.b32  	%r55, %r81, 2;
	setp.eq.s32 	%p10, %r55, 0;
	mov.f32 	%f30, 0f00000000;
	sub.f32 	%f31, %f30, %f29;
	selp.f32 	%f7, %f29, %f31, %p10;
	@%p8 bra 	$L__BB1_17;
	setp.neu.f32 	%p11, %f3, 0f7F800000;
	@%p11 bra 	$L__BB1_12;
	mov.f32 	%f34, 0f00000000;
	mul.rn.f32 	%f50, %f1, %f34;
	mov.b32 	%r85, 0;
	bra.uni 	$L__BB1_17;
$L__BB1_12:
	mov.b32 	%r16, %f1;
	shl.b32 	%r57, %r16, 8;
	or.b32  	%r17, %r57, -2147483648;
	mov.b64 	%rd42, 0;
	mov.b32 	%r82, 0;
	mov.u64 	%rd40, __cudart_i2opi_f;
	mov.u64 	%rd41, %rd1;
$L__BB1_13:
	.pragma "nounroll";
	ld.global.nc.u32 	%r58, [%rd40];
	mad.wide.u32 	%rd28, %r58, %r17, %rd42;
	shr.u64 	%rd42, %rd28, 32;
	st.local.u32 	[%rd41], %rd28;
	add.s32 	%r82, %r82, 1;
	add.s64 	%rd41, %rd41, 4;
	add.s64 	%rd40, %rd40, 4;
	setp.ne.s32 	%p12, %r82, 6;
	@%p12 bra 	$L__BB1_13;
	shr.u32 	%r59, %r16, 23;
	st.local.u32 	[%rd1+24], %rd42;
	and.b32  	%r20, %r59, 31;
	and.b32  	%r60, %r59, 224;
	add.s32 	%r61, %r60, -128;
	shr.u32 	%r62, %r61, 5;
	mul.wide.u32 	%rd29, %r62, 4;
	sub.s64 	%rd15, %rd1, %rd29;
	ld.local.u32 	%r83, [%rd15+24];
	ld.local.u32 	%r84, [%rd15+20];
	setp.eq.s32 	%p13, %r20, 0;
	@%p13 bra 	$L__BB1_16;
	shf.l.wrap.b32 	%r83, %r84, %r83, %r20;
	ld.local.u32 	%r63, [%rd15+16];
	shf.l.wrap.b32 	%r84, %r63, %r84, %r20;
$L__BB1_16:
	shr.u32 	%r64, %r83, 30;
	shf.l.wrap.b32 	%r65, %r84, %r83, 2;
	shl.b32 	%r66, %r84, 2;
	shr.u32 	%r67, %r65, 31;
	add.s32 	%r68, %r67, %r64;
	neg.s32 	%r69, %r68;
	setp.lt.s32 	%p14, %r16, 0;
	selp.b32 	%r85, %r69, %r68, %p14;
	xor.b32  	%r70, %r65, %r16;
	shr.s32 	%r71, %r65, 31;
	xor.b32  	%r72, %r71, %r65;
	xor.b32  	%r73, %r71, %r66;
	cvt.u64.u32 	%rd30, %r72;
	shl.b64 	%rd31, %rd30, 32;
	cvt.u64.u32 	%rd32, %r73;
	or.b64  	%rd33, %rd31, %rd32;
	cvt.rn.f64.s64 	%fd3, %rd33;
	mul.f64 	%fd4, %fd3, 0d3BF921FB54442D19;
	cvt.rn.f32.f64 	%f32, %fd4;
	neg.f32 	%f33, %f32;
	setp.lt.s32 	%p15, %r70, 0;
	selp.f32 	%f50, %f33, %f32, %p15;
$L__BB1_17:
	add.s32 	%r75, %r85, 1;
	mul.rn.f32 	%f35, %f50, %f50;
	and.b32  	%r76, %r85, 1;
	setp.eq.b32 	%p16, %r76, 1;
	selp.f32 	%f36, %f50, 0f3F800000, %p16;
	fma.rn.f32 	%f37, %f35, %f36, 0f00000000;
	fma.rn.f32 	%f38, %f35, 0f37CBAC00, 0fBAB607ED;
	selp.f32 	%f39, 0fB94D4153, %f38, %p16;
	selp.f32 	%f40, 0f3C0885E4, 0f3D2AAABB, %p16;
	fma.rn.f32 	%f41, %f39, %f35, %f40;
	selp.f32 	%f42, 0fBE2AAAA8, 0fBEFFFFFF, %p16;
	fma.rn.f32 	%f43, %f41, %f35, %f42;
	fma.rn.f32 	%f44, %f43, %f37, %f36;
	and.b32  	%r77, %r75, 2;
	setp.eq.s32 	%p17, %r77, 0;
	mov.f32 	%f45, 0f00000000;
	sub.f32 	%f46, %f45, %f44;
	selp.f32 	%f47, %f44, %f46, %p17;
	mul.f32 	%f48, %f7, %f47;
	cvta.to.global.u64 	%rd34, %rd16;
	mul.wide.s32 	%rd35, %r1, 4;
	add.s64 	%rd36, %rd34, %rd35;
	st.global.f32 	[%rd36], %f48;
$L__BB1_18:
	ret;

}
	// .globl	_Z12filterPrimesPjPbj
.visible .entry _Z12filterPrimesPjPbj(
	.param .u64 .ptr .align 1 _Z12filterPrimesPjPbj_param_0,
	.param .u64 .ptr .align 1 _Z12filterPrimesPjPbj_param_1,
	.param .u32 _Z12filterPrimesPjPbj_param_2
)
{
	.reg .pred 	%p<9>;
	.reg .b16 	%rs<9>;
	.reg .b32 	%r<14>;
	.reg .b64 	%rd<9>;

	ld.param.u64 	%rd1, [_Z12filterPrimesPjPbj_param_0];
	ld.param.u64 	%rd2, [_Z12filterPrimesPjPbj_param_1];
	ld.param.u32 	%r5, [_Z12filterPrimesPjPbj_param_2];
	mov.u32 	%r6, %tid.x;
	mov.u32 	%r7, %ctaid.x;
	mov.u32 	%r8, %ntid.x;
	mad.lo.s32 	%r1, %r7, %r8, %r6;
	setp.ge.u32 	%p1, %r1, %r5;
	@%p1 bra 	$L__BB2_9;
	cvta.to.global.u64 	%rd3, %rd1;
	mul.wide.s32 	%rd4, %r1, 4;
	add.s64 	%rd5, %rd3, %rd4;
	ld.global.u32 	%r2, [%rd5];
	setp.lt.u32 	%p2, %r2, 2;
	mov.b16 	%rs2, 0;
	mov.u16 	%rs8, %rs2;
	@%p2 bra 	$L__BB2_8;
	setp.eq.s32 	%p3, %r2, 2;
	mov.b16 	%rs3, 1;
	mov.u16 	%rs8, %rs3;
	@%p3 bra 	$L__BB2_8;
	and.b32  	%r9, %r2, 1;
	setp.eq.b32 	%p4, %r9, 1;
	not.pred 	%p5, %p4;
	mov.u16 	%rs8, %rs2;
	@%p5 bra 	$L__BB2_8;
	setp.lt.u32 	%p6, %r2, 9;
	mov.u16 	%rs8, %rs3;
	@%p6 bra 	$L__BB2_8;
	mov.b32 	%r13, 3;
	bra.uni 	$L__BB2_7;
$L__BB2_6:
	add.s32 	%r13, %r13, 2;
	mul.lo.s32 	%r12, %r13, %r13;
	setp.gt.u32 	%p8, %r12, %r2;
	mov.u16 	%rs8, %rs3;
	@%p8 bra 	$L__BB2_8;
$L__BB2_7:
	rem.u32 	%r11, %r2, %r13;
	setp.ne.s32 	%p7, %r11, 0;
	mov.u16 	%rs8, %rs2;
	@%p7 bra 	$L__BB2_6;
$L__BB2_8:
	cvt.s64.s32 	%rd6, %r1;
	cvta.to.global.u64 	%rd7, %rd2;
	add.s64 	%rd8, %rd7, %rd6;
	st.global.u8 	[%rd8], %rs8;
$L__BB2_9:
	ret;

}
	// .globl	_Z14multiplyCoeffsPfS_S_i
.visible .entry _Z14multiplyCoeffsPfS_S_i(
	.param .u64 .ptr .align 1 _Z14multiplyCoeffsPfS_S_i_param_0,
	.param .u64 .ptr .align 1 _Z14multiplyCoeffsPfS_S_i_param_1,
	.param .u64 .ptr .align 1 _Z14multiplyCoeffsPfS_S_i_param_2,
	.param .u32 _Z14multiplyCoeffsPfS_S_i_param_3
)
{
	.reg .pred 	%p<2>;
	.reg .b32 	%r<6>;
	.reg .b32 	%f<4>;
	.reg .b64 	%rd<11>;

	ld.param.u64 	%rd1, [_Z14multiplyCoeffsPfS_S_i_param_0];
	ld.param.u64 	%rd2, [_Z14multiplyCoeffsPfS_S_i_param_1];
	ld.param.u64 	%rd3, [_Z14multiplyCoeffsPfS_S_i_param_2];
	ld.param.u32 	%r2, [_Z14multiplyCoeffsPfS_S_i_param_3];
	mov.u32 	%r3, %tid.x;
	mov.u32 	%r4, %ctaid.x;
	mov.u32 	%r5, %ntid.x;
	mad.lo.s32 	%r1, %r4, %r5, %r3;
	setp.ge.s32 	%p1, %r1, %r2;
	@%p1 bra 	$L__BB3_2;
	cvta.to.global.u64 	%rd4, %rd1;
	cvta.to.global.u64 	%rd5, %rd2;
	cvta.to.global.u64 	%rd6, %rd3;
	mul.wide.s32 	%rd7, %r1, 4;
	add.s64 	%rd8, %rd4, %rd7;
	ld.global.f32 	%f1, [%rd8];
	add.s64 	%rd9, %rd5, %rd7;
	ld.global.f32 	%f2, [%rd9];
	mul.f32 	%f3, %f1, %f2;
	add.s64 	%rd10, %rd6, %rd7;
	st.global.f32 	[%rd10], %f3;
$L__BB3_2:
	ret;

}
	// .globl	_Z9addCoeffsPfS_S_i
.visible .entry _Z9addCoeffsPfS_S_i(
	.param .u64 .ptr .align 1 _Z9addCoeffsPfS_S_i_param_0,
	.param .u64 .ptr .align 1 _Z9addCoeffsPfS_S_i_param_1,
	.param .u64 .ptr .align 1 _Z9addCoeffsPfS_S_i_param_2,
	.param .u32 _Z9addCoeffsPfS_S_i_param_3
)
{
	.reg .pred 	%p<2>;
	.reg .b32 	%r<6>;
	.reg .b32 	%f<4>;
	.reg .b64 	%rd<11>;

	ld.param.u64 	%rd1, [_Z9addCoeffsPfS_S_i_param_0];
	ld.param.u64 	%rd2, [_Z9addCoeffsPfS_S_i_param_1];
	ld.param.u64 	%rd3, [_Z9addCoeffsPfS_S_i_param_2];
	ld.param.u32 	%r2, [_Z9addCoeffsPfS_S_i_param_3];
	mov.u32 	%r3, %tid.x;
	mov.u32 	%r4, %ctaid.x;
	mov.u32 	%r5, %ntid.x;
	mad.lo.s32 	%r1, %r4, %r5, %r3;
	setp.ge.s32 	%p1, %r1, %r2;
	@%p1 bra 	$L__BB4_2;
	cvta.to.global.u64 	%rd4, %rd1;
	cvta.to.global.u64 	%rd5, %rd2;
	cvta.to.global.u64 	%rd6, %rd3;
	mul.wide.s32 	%rd7, %r1, 4;
	add.s64 	%rd8, %rd4, %rd7;
	ld.global.f32 	%f1, [%rd8];
	add.s64 	%rd9, %rd5, %rd7;
	ld.global.f32 	%f2, [%rd9];
	add.f32 	%f3, %f1, %f2;
	add.s64 	%rd10, %rd6, %rd7;
	st.global.f32 	[%rd10], %f3;
$L__BB4_2:
	ret;

}
	// .globl	_Z14subtractCoeffsPfS_S_i
.visible .entry _Z14subtractCoeffsPfS_S_i(
	.param .u64 .ptr .align 1 _Z14subtractCoeffsPfS_S_i_param_0,
	.param .u64 .ptr .align 1 _Z14subtractCoeffsPfS_S_i_param_1,
	.param .u64 .ptr .align 1 _Z14subtractCoeffsPfS_S_i_param_2,
	.param .u32 _Z14subtractCoeffsPfS_S_i_param_3
)
{
	.reg .pred 	%p<2>;
	.reg .b32 	%r<6>;
	.reg .b32 	%f<4>;
	.reg .b64 	%rd<11>;

	ld.param.u64 	%rd1, [_Z14subtractCoeffsPfS_S_i_param_0];
	ld.param.u64 	%rd2, [_Z14subtractCoeffsPfS_S_i_param_1];
	ld.param.u64 	%rd3, [_Z14subtractCoeffsPfS_S_i_param_2];
	ld.param.u32 	%r2, [_Z14subtractCoeffsPfS_S_i_param_3];
	mov.u32 	%r3, %tid.x;
	mov.u32 	%r4, %ctaid.x;
	mov.u32 	%r5, %ntid.x;
	mad.lo.s32 	%r1, %r4, %r5, %r3;
	setp.ge.s32 	%p1, %r1, %r2;
	@%p1 bra 	$L__BB5_2;
	cvta.to.global.u64 	%rd4, %rd1;
	cvta.to.global.u64 	%rd5, %rd2;
	cvta.to.global.u64 	%rd6, %rd3;
	mul.wide.s32 	%rd7, %r1, 4;
	add.s64 	%rd8, %rd4, %rd7;
	ld.global.f32 	%f1, [%rd8];
	add.s64 	%rd9, %rd5, %rd7;
	ld.global.f32 	%f2, [%rd9];
	sub.f32 	%f3, %f1, %f2;
	add.s64 	%rd10, %rd6, %rd7;
	st.global.f32 	[%rd10], %f3;
$L__BB5_2:
	ret;

}
	// .globl	_Z15normalizeCoeffsPfi
.visible .entry _Z15normalizeCoeffsPfi(
	.param .u64 .ptr .align 1 _Z15normalizeCoeffsPfi_param_0,
	.param .u32 _Z15normalizeCoeffsPfi_param_1
)
{
	.reg .pred 	%p<2>;
	.reg .b32 	%r<6>;
	.reg .b32 	%f<4>;
	.reg .b64 	%rd<5>;

	ld.param.u64 	%rd1, [_Z15normalizeCoeffsPfi_param_0];
	ld.param.u32 	%r2, [_Z15normalizeCoeffsPfi_param_1];
	mov.u32 	%r3, %tid.x;
	mov.u32 	%r4, %ctaid.x;
	mov.u32 	%r5, %ntid.x;
	mad.lo.s32 	%r1, %r4, %r5, %r3;
	setp.ge.s32 	%p1, %r1, %r2;
	@%p1 bra 	$L__BB6_2;
	cvta.to.global.u64 	%rd2, %rd1;
	mul.wide.s32 	%rd3, %r1, 4;
	add.s64 	%rd4, %rd2, %rd3;
	ld.global.f32 	%f1, [%rd4];
	cvt.rn.f32.s32 	%f2, %r2;
	div.rn.f32 	%f3, %f1, %f2;
	st.global.f32 	[%rd4], %f3;
$L__BB6_2:
	ret;

}
	// .globl	_Z13reverseCoeffsPfi
.visible .entry _Z13reverseCoeffsPfi(
	.param .u64 .ptr .align 1 _Z13reverseCoeffsPfi_param_0,
	.param .u32 _Z13reverseCoeffsPfi_param_1
)
{
	.reg .pred 	%p<2>;
	.reg .b32 	%r<11>;
	.reg .b32 	%f<3>;
	.reg .b64 	%rd<7>;

	ld.param.u64 	%rd1, [_Z13reverseCoeffsPfi_param_0];
	ld.param.u32 	%r2, [_Z13reverseCoeffsPfi_param_1];
	mov.u32 	%r3, %tid.x;
	mov.u32 	%r4, %ctaid.x;
	mov.u32 	%r5, %ntid.x;
	mad.lo.s32 	%r1, %r4, %r5, %r3;
	shr.u32 	%r6, %r2, 31;
	add.s32 	%r7, %r2, %r6;
	shr.s32 	%r8, %r7, 1;
	setp.ge.s32 	%p1, %r1, %r8;
	@%p1 bra 	$L__BB7_2;
	cvta.to.global.u64 	%rd2, %rd1;
	mul.wide.s32 	%rd3, %r1, 4;
	add.s64 	%rd4, %rd2, %rd3;
	ld.global.f32 	%f1, [%rd4];
	not.b32 	%r9, %r1;
	add.s32 	%r10, %r2, %r9;
	mul.wide.s32 	%rd5, %r10, 4;
	add.s64 	%rd6, %rd2, %rd5;
	ld.global.f32 	%f2, [%rd6];
	st.global.f32 	[%rd4], %f2;
	st.global.f32 	[%rd6], %f1;
$L__BB7_2:
	ret;

}
	// .globl	_Z17computeInverseFFTPfi
.visible .entry _Z17computeInverseFFTPfi(
	.param .u64 .ptr .align 1 _Z17computeInverseFFTPfi_param_0,
	.param .u32 _Z17computeInverseFFTPfi_param_1
)
{
	.local .align 4 .b8 	__local_depot8[28];
	.reg .b64 	%SP;
	.reg .b64 	%SPL;
	.reg .pred 	%p<18>;
	.reg .b32 	%r<85>;
	.reg .b32 	%f<51>;
	.reg .b64 	%rd<43>;
	.reg .b64 	%fd<5>;

	mov.u64 	%SPL, __local_depot8;
	ld.param.u64 	%rd16, [_Z17computeInverseFFTPfi_param_0];
	ld.param.u32 	%r29, [_Z17computeInverseFFTPfi_param_1];
	add.u64 	%rd1, %SPL, 0;
	mov.u32 	%r30, %tid.x;
	mov.u32 	%r31, %ctaid.x;
	mov.u32 	%r32, %ntid.x;
	mad.lo.s32 	%r1, %r31, %r32, %r30;
	setp.ge.s32 	%p1, %r1, %r29;
	@%p1 bra 	$L__BB8_18;
	mul.lo.s32 	%r33, %r1, %r1;
	cvt.rn.f32.u32 	%f11, %r33;
	cvt.rn.f32.s32 	%f12, %r29;
	div.rn.f32 	%f1, %f11, %f12;
	mul.f32 	%f13, %f1, 0f3F22F983;
	cvt.rni.s32.f32 	%r84, %f13;
	cvt.rn.f32.s32 	%f14, %r84;
	fma.rn.f32 	%f15, %f14, 0fBFC90FDA, %f1;
	fma.rn.f32 	%f16, %f14, 0fB3A22168, %f15;
	fma.rn.f32 	%f50, %f14, 0fA7C234C5, %f16;
	abs.f32 	%f3, %f1;
	setp.ltu.f32 	%p2, %f3, 0f47CE4780;
	mov.u32 	%r80, %r84;
	mov.f32 	%f49, %f50;
	@%p2 bra 	$L__BB8_9;
	setp.neu.f32 	%p3, %f3, 0f7F800000;
	@%p3 bra 	$L__BB8_4;
	mov.f32 	%f19, 0f00000000;
	mul.rn.f32 	%f49, %f1, %f19;
	mov.b32 	%r80, 0;
	bra.uni 	$L__BB8_9;
$L__BB8_4:
	mov.b32 	%r3, %f1;
	shl.b32 	%r35, %r3, 8;
	or.b32  	%r4, %r35, -2147483648;
	mov.b64 	%rd39, 0;
	mov.b32 	%r77, 0;
	mov.u64 	%rd37, __cudart_i2opi_f;
	mov.u64 	%rd38, %rd1;
$L__BB8_5:
	.pragma "nounroll";
	ld.global.nc.u32 	%r36, [%rd37];
	mad.wide.u32 	%rd20, %r36, %r4, %rd39;
	shr.u64 	%rd39, %rd20, 32;
	st.local.u32 	[%rd38], %rd20;
	add.s32 	%r77, %r77, 1;
	add.s64 	%rd38, %rd38, 4;
	add.s64 	%rd37, %rd37, 4;
	setp.ne.s32 	%p4, %r77, 6;
	@%p4 bra 	$L__BB8_5;
	shr.u32 	%r37, %r3, 23;
	st.local.u32 	[%rd1+24], %rd39;
	and.b32  	%r7, %r37, 31;
	and.b32  	%r38, %r37, 224;
	add.s32 	%r39, %r38, -128;
	shr.u32 	%r40, %r39, 5;
	mul.wide.u32 	%rd21, %r40, 4;
	sub.s64 	%rd8, %rd1, %rd21;
	ld.local.u32 	%r78, [%rd8+24];
	ld.local.u32 	%r79, [%rd8+20];
	setp.eq.s32 	%p5, %r7, 0;
	@%p5 bra 	$L__BB8_8;
	shf.l.wrap.b32 	%r78, %r79, %r78, %r7;
	ld.local.u32 	%r41, [%rd8+16];
	shf.l.wrap.b32 	%r79, %r41, %r79, %r7;
$L__BB8_8:
	shr.u32 	%r42, %r78, 30;
	shf.l.wrap.b32 	%r43, %r79, %r78, 2;
	shl.b32 	%r44, %r79, 2;
	shr.u32 	%r45, %r43, 31;
	add.s32 	%r46, %r45, %r42;
	neg.s32 	%r47, %r46;
	setp.lt.s32 	%p6, %r3, 0;
	selp.b32 	%r80, %r47, %r46, %p6;
	xor.b32  	%r48, %r43, %r3;
	shr.s32 	%r49, %r43, 31;
	xor.b32  	%r50, %r49, %r43;
	xor.b32  	%r51, %r49, %r44;
	cvt.u64.u32 	%rd22, %r50;
	shl.b64 	%rd23, %rd22, 32;
	cvt.u64.u32 	%rd24, %r51;
	or.b64  	%rd25, %rd23, %rd24;
	cvt.rn.f64.s64 	%fd1, %rd25;
	mul.f64 	%fd2, %fd1, 0d3BF921FB54442D19;
	cvt.rn.f32.f64 	%f17, %fd2;
	neg.f32 	%f18, %f17;
	setp.lt.s32 	%p7, %r48, 0;
	selp.f32 	%f49, %f18, %f17, %p7;
$L__BB8_9:
	setp.ltu.f32 	%p8, %f3, 0f47CE4780;
	mul.rn.f32 	%f20, %f49, %f49;
	and.b32  	%r53, %r80, 1;
	setp.eq.b32 	%p9, %r53, 1;
	selp.f32 	%f21, 0f3F800000, %f49, %p9;
	fma.rn.f32 	%f22, %f20, %f21, 0f00000000;
	fma.rn.f32 	%f23, %f20, 0f37CBAC00, 0fBAB607ED;
	selp.f32 	%f24, %f23, 0fB94D4153, %p9;
	selp.f32 	%f25, 0f3D2AAABB, 0f3C0885E4, %p9;
	fma.rn.f32 	%f26, %f24, %f20, %f25;
	selp.f32 	%f27, 0fBEFFFFFF, 0fBE2AAAA8, %p9;
	fma.rn.f32 	%f28, %f26, %f20, %f27;
	fma.rn.f32 	%f29, %f28, %f22, %f21;
	and.b32  	%r54, %r80, 2;
	setp.eq.s32 	%p10, %r54, 0;
	mov.f32 	%f30, 0f00000000;
	sub.f32 	%f31, %f30, %f29;
	selp.f32 	%f7, %f29, %f31, %p10;
	@%p8 bra 	$L__BB8_17;
	setp.neu.f32 	%p11, %f3, 0f7F800000;
	@%p11 bra 	$L__BB8_12;
	mov.f32 	%f34, 0f00000000;
	mul.rn.f32 	%f50, %f1, %f34;
	mov.b32 	%r84, 0;
	bra.uni 	$L__BB8_17;
$L__BB8_12:
	mov.b32 	%r16, %f1;
	shl.b32 	%r56, %r16, 8;
	or.b32  	%r17, %r56, -2147483648;
	mov.b64 	%rd42, 0;
	mov.b32 	%r81, 0;
	mov.u64 	%rd40, __cudart_i2opi_f;
	mov.u64 	%rd41, %rd1;
$L__BB8_13:
	.pragma "nounroll";
	ld.global.nc.u32 	%r57, [%rd40];
	mad.wide.u32 	%rd28, %r57, %r17, %rd42;
	shr.u64 	%rd42, %rd28, 32;
	st.local.u32 	[%rd41], %rd28;
	add.s32 	%r81, %r81, 1;
	add.s64 	%rd41, %rd41, 4;
	add.s64 	%rd40, %rd40, 4;
	setp.ne.s32 	%p12, %r81, 6;
	@%p12 bra 	$L__BB8_13;
	shr.u32 	%r58, %r16, 23;
	st.local.u32 	[%rd1+24], %rd42;
	and.b32  	%r20, %r58, 31;
	and.b32  	%r59, %r58, 224;
	add.s32 	%r60, %r59, -128;
	shr.u32 	%r61, %r60, 5;
	mul.wide.u32 	%rd29, %r61, 4;
	sub.s64 	%rd15, %rd1, %rd29;
	ld.local.u32 	%r82, [%rd15+24];
	ld.local.u32 	%r83, [%rd15+20];
	setp.eq.s32 	%p13, %r20, 0;
	@%p13 bra 	$L__BB8_16;
	shf.l.wrap.b32 	%r82, %r83, %r82, %r20;
	ld.local.u32 	%r62, [%rd15+16];
	shf.l.wrap.b32 	%r83, %r62, %r83, %r20;
$L__BB8_16:
	shr.u32 	%r63, %r82, 30;
	shf.l.wrap.b32 	%r64, %r83, %r82, 2;
	shl.b32 	%r65, %r83, 2;
	shr.u32 	%r66, %r64, 31;
	add.s32 	%r67, %r66, %r63;
	neg.s32 	%r68, %r67;
	setp.lt.s32 	%p14, %r16, 0;
	selp.b32 	%r84, %r68, %r67, %p14;
	xor.b32  	%r69, %r64, %r16;
	shr.s32 	%r70, %r64, 31;
	xor.b32  	%r71, %r70, %r64;
	xor.b32  	%r72, %r70, %r65;
	cvt.u64.u32 	%rd30, %r71;
	shl.b64 	%rd31, %rd30, 32;
	cvt.u64.u32 	%rd32, %r72;
	or.b64  	%rd33, %rd31, %rd32;
	cvt.rn.f64.s64 	%fd3, %rd33;
	mul.f64 	%fd4, %fd3, 0d3BF921FB54442D19;
	cvt.rn.f32.f64 	%f32, %fd4;
	neg.f32 	%f33, %f32;
	setp.lt.s32 	%p15, %r69, 0;
	selp.f32 	%f50, %f33, %f32, %p15;
$L__BB8_17:
	add.s32 	%r74, %r84, 1;
	mul.rn.f32 	%f35, %f50, %f50;
	and.b32  	%r75, %r84, 1;
	setp.eq.b32 	%p16, %r75, 1;
	selp.f32 	%f36, %f50, 0f3F800000, %p16;
	fma.rn.f32 	%f37, %f35, %f36, 0f00000000;
	fma.rn.f32 	%f38, %f35, 0f37CBAC00, 0fBAB607ED;
	selp.f32 	%f39, 0fB94D4153, %f38, %p16;
	selp.f32 	%f40, 0f3C0885E4, 0f3D2AAABB, %p16;
	fma.rn.f32 	%f41, %f39, %f35, %f40;
	selp.f32 	%f42, 0fBE2AAAA8, 0fBEFFFFFF, %p16;
	fma.rn.f32 	%f43, %f41, %f35, %f42;
	fma.rn.f32 	%f44, %f43, %f37, %f36;
	and.b32  	%r76, %r74, 2;
	setp.eq.s32 	%p17, %r76, 0;
	mov.f32 	%f45, 0f00000000;
	sub.f32 	%f46, %f45, %f44;
	selp.f32 	%f47, %f44, %f46, %p17;
	add.f32 	%f48, %f7, %f47;
	cvta.to.global.u64 	%rd34, %rd16;
	mul.wide.s32 	%rd35, %r1, 4;
	add.s64 	%rd36, %rd34, %rd35;
	st.global.f32 	[%rd36], %f48;
$L__BB8_18:
	ret;

}
	// .globl	_Z10computeFFTPfi
.visible .entry _Z10computeFFTPfi(
	.param .u64 .ptr .align 1 _Z10computeFFTPfi_param_0,
	.param .u32 _Z10computeFFTPfi_param_1
)
{
	.local .align 4 .b8 	__local_depot9[28];
	.reg .b64 	%SP;
	.reg .b64 	%SPL;
	.reg .pred 	%p<18>;
	.reg .b32 	%r<85>;
	.reg .b32 	%f<51>;
	.reg .b64 	%rd<43>;
	.reg .b64 	%fd<5>;

	mov.u64 	%SPL, __local_depot9;
	ld.param.u64 	%rd16, [_Z10computeFFTPfi_param_0];
	ld.param.u32 	%r29, [_Z10computeFFTPfi_param_1];
	add.u64 	%rd1, %SPL, 0;
	mov.u32 	%r30, %tid.x;
	mov.u32 	%r31, %ctaid.x;
	mov.u32 	%r32, %ntid.x;
	mad.lo.s32 	%r1, %r31, %r32, %r30;
	setp.ge.s32 	%p1, %r1, %r29;
	@%p1 bra 	$L__BB9_18;
	mul.lo.s32 	%r33, %r1, %r1;
	cvt.rn.f32.u32 	%f11, %r33;
	cvt.rn.f32.s32 	%f12, %r29;
	div.rn.f32 	%f1, %f11, %f12;
	mul.f32 	%f13, %f1, 0f3F22F983;
	cvt.rni.s32.f32 	%r84, %f13;
	cvt.rn.f32.s32 	%f14, %r84;
	fma.rn.f32 	%f15, %f14, 0fBFC90FDA, %f1;
	fma.rn.f32 	%f16, %f14, 0fB3A22168, %f15;
	fma.rn.f32 	%f50, %f14, 0fA7C234C5, %f16;
	abs.f32 	%f3, %f1;
	setp.ltu.f32 	%p2, %f3, 0f47CE4780;
	mov.u32 	%r80, %r84;
	mov.f32 	%f49, %f50;
	@%p2 bra 	$L__BB9_9;
	setp.neu.f32 	%p3, %f3, 0f7F800000;
	@%p3 bra 	$L__BB9_4;
	mov.f32 	%f19, 0f00000000;
	mul.rn.f32 	%f49, %f1, %f19;
	mov.b32 	%r80, 0;
	bra.uni 	$L__BB9_9;
$L__BB9_4:
	mov.b32 	%r3, %f1;
	shl.b32 	%r35, %r3, 8;
	or.b32  	%r4, %r35, -2147483648;
	mov.b64 	%rd39, 0;
	mov.b32 	%r77, 0;
	mov.u64 	%rd37, __cudart_i2opi_f;
	mov.u64 	%rd38, %rd1;
$L__BB9_5:
	.pragma "nounroll";
	ld.global.nc.u32 	%r36, [%rd37];
	mad.wide.u32 	%rd20, %r36, %r4, %rd39;
	shr.u64 	%rd39, %rd20, 32;
	st.local.u32 	[%rd38], %rd20;
	add.s32 	%r77, %r77, 1;
	add.s64 	%rd38, %rd38, 4;
	add.s64 	%rd37, %rd37, 4;
	setp.ne.s32 	%p4, %r77, 6;
	@%p4 bra 	$L__BB9_5;
	shr.u32 	%r37, %r3, 23;
	st.local.u32 	[%rd1+24], %rd39;
	and.b32  	%r7, %r37, 31;
	and.b32  	%r38, %r37, 224;
	add.s32 	%r39, %r38, -128;
	shr.u32 	%r40, %r39, 5;
	mul.wide.u32 	%rd21, %r40, 4;
	sub.s64 	%rd8, %rd1, %rd21;
	ld.local.u32 	%r78, [%rd8+24];
	ld.local.u32 	%r79, [%rd8+20];
	setp.eq.s32 	%p5, %r7, 0;
	@%p5 bra 	$L__BB9_8;
	shf.l.wrap.b32 	%r78, %r79, %r78, %r7;
	ld.local.u32 	%r41, [%rd8+16];
	shf.l.wrap.b32 	%r79, %r41, %r79, %r7;
$L__BB9_8:
	shr.u32 	%r42, %r78, 30;
	shf.l.wrap.b32 	%r43, %r79, %r78, 2;
	shl.b32 	%r44, %r79, 2;
	shr.u32 	%r45, %r43, 31;
	add.s32 	%r46, %r45, %r42;
	neg.s32 	%r47, %r46;
	setp.lt.s32 	%p6, %r3, 0;
	selp.b32 	%r80, %r47, %r46, %p6;
	xor.b32  	%r48, %r43, %r3;
	shr.s32 	%r49, %r43, 31;
	xor.b32  	%r50, %r49, %r43;
	xor.b32  	%r51, %r49, %r44;
	cvt.u64.u32 	%rd22, %r50;
	shl.b64 	%rd23, %rd22, 32;
	cvt.u64.u32 	%rd24, %r51;
	or.b64  	%rd25, %rd23, %rd24;
	cvt.rn.f64.s64 	%fd1, %rd25;
	mul.f64 	%fd2, %fd1, 0d3BF921FB54442D19;
	cvt.rn.f32.f64 	%f17, %fd2;
	neg.f32 	%f18, %f17;
	setp.lt.s32 	%p7, %r48, 0;
	selp.f32 	%f49, %f18, %f17, %p7;
$L__BB9_9:
	setp.ltu.f32 	%p8, %f3, 0f47CE4780;
	mul.rn.f32 	%f20, %f49, %f49;
	and.b32  	%r53, %r80, 1;
	setp.eq.b32 	%p9, %r53, 1;
	selp.f32 	%f21, 0f3F800000, %f49, %p9;
	fma.rn.f32 	%f22, %f20, %f21, 0f00000000;
	fma.rn.f32 	%f23, %f20, 0f37CBAC00, 0fBAB607ED;
	selp.f32 	%f24, %f23, 0fB94D4153, %p9;
	selp.f32 	%f25, 0f3D2AAABB, 0f3C0885E4, %p9;
	fma.rn.f32 	%f26, %f24, %f20, %f25;
	selp.f32 	%f27, 0fBEFFFFFF, 0fBE2AAAA8, %p9;
	fma.rn.f32 	%f28, %f26, %f20, %f27;
	fma.rn.f32 	%f29, %f28, %f22, %f21;
	and.b32  	%r54, %r80, 2;
	setp.eq.s32 	%p10, %r54, 0;
	mov.f32 	%f30, 0f00000000;
	sub.f32 	%f31, %f30, %f29;
	selp.f32 	%f7, %f29, %f31, %p10;
	@%p8 bra 	$L__BB9_17;
	setp.neu.f32 	%p11, %f3, 0f7F800000;
	@%p11 bra 	$L__BB9_12;
	mov.f32 	%f34, 0f00000000;
	mul.rn.f32 	%f50, %f1, %f34;
	mov.b32 	%r84, 0;
	bra.uni 	$L__BB9_17;
$L__BB9_12:
	mov.b32 	%r16, %f1;
	shl.b32 	%r56, %r16, 8;
	or.b32  	%r17, %r56, -2147483648;
	mov.b64 	%rd42, 0;
	mov.b32 	%r81, 0;
	mov.u64 	%rd40, __cudart_i2opi_f;
	mov.u64 	%rd41, %rd1;
$L__BB9_13:
	.pragma "nounroll";
	ld.global.nc.u32 	%r57, [%rd40];
	mad.wide.u32 	%rd28, %r57, %r17, %rd42;
	shr.u64 	%rd42, %rd28, 32;
	st.local.u32 	[%rd41], %rd28;
	add.s32 	%r81, %r81, 1;
	add.s64 	%rd41, %rd41, 4;
	add.s64 	%rd40, %rd40, 4;
	setp.ne.s32 	%p12, %r81, 6;
	@%p12 bra 	$L__BB9_13;
	shr.u32 	%r58, %r16, 23;
	st.local.u32 	[%rd1+24], %rd42;
	and.b32  	%r20, %r58, 31;
	and.b32  	%r59, %r58, 224;
	add.s32 	%r60, %r59, -128;
	shr.u32 	%r61, %r60, 5;
	mul.wide.u32 	%rd29, %r61, 4;
	sub.s64 	%rd15, %rd1, %rd29;
	ld.local.u32 	%r82, [%rd15+24];
	ld.local.u32 	%r83, [%rd15+20];
	setp.eq.s32 	%p13, %r20, 0;
	@%p13 bra 	$L__BB9_16;
	shf.l.wrap.b32 	%r82, %r83, %r82, %r20;
	ld.local.u32 	%r62, [%rd15+16];
	shf.l.wrap.b32 	%r83, %r62, %r83, %r20;
$L__BB9_16:
	shr.u32 	%r63, %r82, 30;
	shf.l.wrap.b32 	%r64, %r83, %r82, 2;
	shl.b32 	%r65, %r83, 2;
	shr.u32 	%r66, %r64, 31;
	add.s32 	%r67, %r66, %r63;
	neg.s32 	%r68, %r67;
	setp.lt.s32 	%p14, %r16, 0;
	selp.b32 	%r84, %r68, %r67, %p14;
	xor.b32  	%r69, %r64, %r16;
	shr.s32 	%r70, %r64, 31;
	xor.b32  	%r71, %r70, %r64;
	xor.b32  	%r72, %r70, %r65;
	cvt.u64.u32 	%rd30, %r71;
	shl.b64 	%rd31, %rd30, 32;
	cvt.u64.u32 	%rd32, %r72;
	or.b64  	%rd33, %rd31, %rd32;
	cvt.rn.f64.s64 	%fd3, %rd33;
	mul.f64 	%fd4, %fd3, 0d3BF921FB54442D19;
	cvt.rn.f32.f64 	%f32, %fd4;
	neg.f32 	%f33, %f32;
	setp.lt.s32 	%p15, %r69, 0;
	selp.f32 	%f50, %f33, %f32, %p15;
$L__BB9_17:
	add.s32 	%r74, %r84, 1;
	mul.rn.f32 	%f35, %f50, %f50;
	and.b32  	%r75, %r84, 1;
	setp.eq.b32 	%p16, %r75, 1;
	selp.f32 	%f36, %f50, 0f3F800000, %p16;
	fma.rn.f32 	%f37, %f35, %f36, 0f00000000;
	fma.rn.f32 	%f38, %f35, 0f37CBAC00, 0fBAB607ED;
	selp.f32 	%f39, 0fB94D4153, %f38, %p16;
	selp.f32 	%f40, 0f3C0885E4, 0f3D2AAABB, %p16;
	fma.rn.f32 	%f41, %f39, %f35, %f40;
	selp.f32 	%f42, 0fBE2AAAA8, 0fBEFFFFFF, %p16;
	fma.rn.f32 	%f43, %f41, %f35, %f42;
	fma.rn.f32 	%f44, %f43, %f37, %f36;
	and.b32  	%r76, %r74, 2;
	setp.eq.s32 	%p17, %r76, 0;
	mov.f32 	%f45, 0f00000000;
	sub.f32 	%f46, %f45, %f44;
	selp.f32 	%f47, %f44, %f46, %p17;
	sub.f32 	%f48, %f7, %f47;
	cvta.to.global.u64 	%rd34, %rd16;
	mul.wide.s32 	%rd35, %r1, 4;
	add.s64 	%rd36, %rd34, %rd35;
	st.global.f32 	[%rd36], %f48;
$L__BB9_18:
	ret;

}
	// .globl	_Z19applyWindowFunctionPfi
.visible .entry _Z19applyWindowFunctionPfi(
	.param .u64 .ptr .align 1 _Z19applyWindowFunctionPfi_param_0,
	.param .u32 _Z19applyWindowFunctionPfi_param_1
)
{
	.local .align 4 .b8 	__local_depot10[28];
	.reg .b64 	%SP;
	.reg .b64 	%SPL;
	.reg .pred 	%p<10>;
	.reg .b32 	%r<45>;
	.reg .b32 	%f<32>;
	.reg .b64 	%rd<25>;
	.reg .b64 	%fd<3>;

	mov.u64 	%SPL, __local_depot10;
	ld.param.u64 	%rd9, [_Z19applyWindowFunctionPfi_param_0];
	ld.param.u32 	%r16, [_Z19applyWindowFunctionPfi_param_1];
	add.u64 	%rd1, %SPL, 0;
	mov.u32 	%r17, %tid.x;
	mov.u32 	%r18, %ctaid.x;
	mov.u32 	%r19, %ntid.x;
	mad.lo.s32 	%r1, %r18, %r19, %r17;
	setp.ge.s32 	%p1, %r1, %r16;
	@%p1 bra 	$L__BB10_10;
	cvt.rn.f32.s32 	%f7, %r1;
	cvt.rn.f32.s32 	%f8, %r16;
	div.rn.f32 	%f1, %f7, %f8;
	mul.f32 	%f9, %f1, 0f3F22F983;
	cvt.rni.s32.f32 	%r44, %f9;
	cvt.rn.f32.s32 	%f10, %r44;
	fma.rn.f32 	%f11, %f10, 0fBFC90FDA, %f1;
	fma.rn.f32 	%f12, %f10, 0fB3A22168, %f11;
	fma.rn.f32 	%f31, %f10, 0fA7C234C5, %f12;
	abs.f32 	%f3, %f1;
	setp.ltu.f32 	%p2, %f3, 0f47CE4780;
	@%p2 bra 	$L__BB10_9;
	setp.neu.f32 	%p3, %f3, 0f7F800000;
	@%p3 bra 	$L__BB10_4;
	mov.f32 	%f15, 0f00000000;
	mul.rn.f32 	%f31, %f1, %f15;
	mov.b32 	%r44, 0;
	bra.uni 	$L__BB10_9;
$L__BB10_4:
	mov.b32 	%r3, %f1;
	shl.b32 	%r21, %r3, 8;
	or.b32  	%r4, %r21, -2147483648;
	mov.b64 	%rd24, 0;
	mov.b32 	%r41, 0;
	mov.u64 	%rd22, __cudart_i2opi_f;
	mov.u64 	%rd23, %rd1;
$L__BB10_5:
	.pragma "nounroll";
	ld.global.nc.u32 	%r22, [%rd22];
	mad.wide.u32 	%rd13, %r22, %r4, %rd24;
	shr.u64 	%rd24, %rd13, 32;
	st.local.u32 	[%rd23], %rd13;
	add.s32 	%r41, %r41, 1;
	add.s64 	%rd23, %rd23, 4;
	add.s64 	%rd22, %rd22, 4;
	setp.ne.s32 	%p4, %r41, 6;
	@%p4 bra 	$L__BB10_5;
	shr.u32 	%r23, %r3, 23;
	st.local.u32 	[%rd1+24], %rd24;
	and.b32  	%r7, %r23, 31;
	and.b32  	%r24, %r23, 224;
	add.s32 	%r25, %r24, -128;
	shr.u32 	%r26, %r25, 5;
	mul.wide.u32 	%rd14, %r26, 4;
	sub.s64 	%rd8, %rd1, %rd14;
	ld.local.u32 	%r42, [%rd8+24];
	ld.local.u32 	%r43, [%rd8+20];
	setp.eq.s32 	%p5, %r7, 0;
	@%p5 bra 	$L__BB10_8;
	shf.l.wrap.b32 	%r42, %r43, %r42, %r7;
	ld.local.u32 	%r27, [%rd8+16];
	shf.l.wrap.b32 	%r43, %r27, %r43, %r7;
$L__BB10_8:
	shr.u32 	%r28, %r42, 30;
	shf.l.wrap.b32 	%r29, %r43, %r42, 2;
	shl.b32 	%r30, %r43, 2;
	shr.u32 	%r31, %r29, 31;
	add.s32 	%r32, %r31, %r28;
	neg.s32 	%r33, %r32;
	setp.lt.s32 	%p6, %r3, 0;
	selp.b32 	%r44, %r33, %r32, %p6;
	xor.b32  	%r34, %r29, %r3;
	shr.s32 	%r35, %r29, 31;
	xor.b32  	%r36, %r35, %r29;
	xor.b32  	%r37, %r35, %r30;
	cvt.u64.u32 	%rd15, %r36;
	shl.b64 	%rd16, %rd15, 32;
	cvt.u64.u32 	%rd17, %r37;
	or.b64  	%rd18, %rd16, %rd17;
	cvt.rn.f64.s64 	%fd1, %rd18;
	mul.f64 	%fd2, %fd1, 0d3BF921FB54442D19;
	cvt.rn.f32.f64 	%f13, %fd2;
	neg.f32 	%f14, %f13;
	setp.lt.s32 	%p7, %r34, 0;
	selp.f32 	%f31, %f14, %f13, %p7;
$L__BB10_9:
	mul.rn.f32 	%f16, %f31, %f31;
	and.b32  	%r39, %r44, 1;
	setp.eq.b32 	%p8, %r39, 1;
	selp.f32 	%f17, 0f3F800000, %f31, %p8;
	fma.rn.f32 	%f18, %f16, %f17, 0f00000000;
	fma.rn.f32 	%f19, %f16, 0f37CBAC00, 0fBAB607ED;
	selp.f32 	%f20, %f19, 0fB94D4153, %p8;
	selp.f32 	%f21, 0f3D2AAABB, 0f3C0885E4, %p8;
	fma.rn.f32 	%f22, %f20, %f16, %f21;
	selp.f32 	%f23, 0fBEFFFFFF, 0fBE2AAAA8, %p8;
	fma.rn.f32 	%f24, %f22, %f16, %f23;
	fma.rn.f32 	%f25, %f24, %f18, %f17;
	and.b32  	%r40, %r44, 2;
	setp.eq.s32 	%p9, %r40, 0;
	mov.f32 	%f26, 0f00000000;
	sub.f32 	%f27, %f26, %f25;
	selp.f32 	%f28, %f25, %f27, %p9;
	cvta.to.global.u64 	%rd19, %rd9;
	mul.wide.s32 	%rd20, %r1, 4;
	add.s64 	%rd21, %rd19, %rd20;
	ld.global.f32 	%f29, [%rd21];
	mul.f32 	%f30, %f29, %f28;
	st.global.f32 	[%rd21], %f30;
$L__BB10_10:
	ret;

}
	// .globl	_Z29computeDerivativeCoefficientsPfS_i
.visible .entry _Z29computeDerivativeCoefficientsPfS_i(
	.param .u64 .ptr .align 1 _Z29computeDerivativeCoefficientsPfS_i_param_0,
	.param .u64 .ptr .align 1 _Z29computeDerivativeCoefficientsPfS_i_param_1,
	.param .u32 _Z29computeDerivativeCoefficientsPfS_i_param_2
)
{
	.reg .pred 	%p<2>;
	.reg .b32 	%r<7>;
	.reg .b32 	%f<5>;
	.reg .b64 	%rd<8>;

	ld.param.u64 	%rd1, [_Z29computeDerivativeCoefficientsPfS_i_param_0];
	ld.param.u64 	%rd2, [_Z29computeDerivativeCoefficientsPfS_i_param_1];
	ld.param.u32 	%r2, [_Z29computeDerivativeCoefficientsPfS_i_param_2];
	mov.u32 	%r3, %tid.x;
	mov.u32 	%r4, %ctaid.x;
	mov.u32 	%r5, %ntid.x;
	mad.lo.s32 	%r1, %r4, %r5, %r3;
	add.s32 	%r6, %r2, -1;
	setp.ge.s32 	%p1, %r1, %r6;
	@%p1 bra 	$L__BB11_2;
	cvta.to.global.u64 	%rd3, %rd1;
	cvta.to.global.u64 	%rd4, %rd2;
	mul.wide.s32 	%rd5, %r1, 4;
	add.s64 	%rd6, %rd3, %rd5;
	ld.global.f32 	%f1, [%rd6+4];
	ld.global.f32 	%f2, [%rd6];
	sub.f32 	%f3, %f1, %f2;
	mul.f32 	%f4, %f3, 0f3F000000;
	add.s64 	%rd7, %rd4, %rd5;
	st.global.f32 	[%rd7], %f4;
$L__BB11_2:
	ret;

}
	// .globl	_Z21integrateCoefficientsPfS_i
.visible .entry _Z21integrateCoefficientsPfS_i(
	.param .u64 .ptr .align 1 _Z21integrateCoefficientsPfS_i_param_0,
	.param .u64 .ptr .align 1 _Z21integrateCoefficientsPfS_i_param_1,
	.param .u32 _Z21integrateCoefficientsPfS_i_param_2
)
{
	.reg .pred 	%p<2>;
	.reg .b32 	%r<7>;
	.reg .b32 	%f<5>;
	.reg .b64 	%rd<8>;

	ld.param.u64 	%rd1, [_Z21integrateCoefficientsPfS_i_param_0];
	ld.param.u64 	%rd2, [_Z21integrateCoefficientsPfS_i_param_1];
	ld.param.u32 	%r2, [_Z21integrateCoefficientsPfS_i_param_2];
	mov.u32 	%r3, %tid.x;
	mov.u32 	%r4, %ctaid.x;
	mov.u32 	%r5, %ntid.x;
	mad.lo.s32 	%r1, %r4, %r5, %r3;
	add.s32 	%r6, %r2, -1;
	setp.ge.s32 	%p1, %r1, %r6;
	@%p1 bra 	$L__BB12_2;
	cvta.to.global.u64 	%rd3, %rd1;
	cvta.to.global.u64 	%rd4, %rd2;
	mul.wide.s32 	%rd5, %r1, 4;
	add.s64 	%rd6, %rd3, %rd5;
	ld.global.f32 	%f1, [%rd6+4];
	ld.global.f32 	%f2, [%rd6];
	add.f32 	%f3, %f1, %f2;
	mul.f32 	%f4, %f3, 0f3F000000;
	add.s64 	%rd7, %rd4, %rd5;
	st.global.f32 	[%rd7], %f4;
$L__BB12_2:
	ret;

}
	// .globl	_Z17scaleCoefficientsPffi
.visible .entry _Z17scaleCoefficientsPffi(
	.param .u64 .ptr .align 1 _Z17scaleCoefficientsPffi_param_0,
	.param .f32 _Z17scaleCoefficientsPffi_param_1,
	.param .u32 _Z17scaleCoefficientsPffi_param_2
)
{
	.reg .pred 	%p<2>;
	.reg .b32 	%r<6>;
	.reg .b32 	%f<4>;
	.reg .b64 	%rd<5>;

	ld.param.u64 	%rd1, [_Z17scaleCoefficientsPffi_param_0];
	ld.param.f32 	%f1, [_Z17scaleCoefficientsPffi_param_1];
	ld.param.u32 	%r2, [_Z17scaleCoefficientsPffi_param_2];
	mov.u32 	%r3, %tid.x;
	mov.u32 	%r4, %ctaid.x;
	mov.u32 	%r5, %ntid.x;
	mad.lo.s32 	%r1, %r4, %r5, %r3;
	setp.ge.s32 	%p1, %r1, %r2;
	@%p1 bra 	$L__BB13_2;
	cvta.to.global.u64 	%rd2, %rd1;
	mul.wide.s32 	%rd3, %r1, 4;
	add.s64 	%rd4, %rd2, %rd3;
	ld.global.f32 	%f2, [%rd4];
	mul.f32 	%f3, %f1, %f2;
	st.global.f32 	[%rd4], %f3;
$L__BB13_2:
	ret;

}
	// .globl	_Z17shiftCoefficientsPffi
.visible .entry _Z17shiftCoefficientsPffi(
	.param .u64 .ptr .align 1 _Z17shiftCoefficientsPffi_param_0,
	.param .f32 _Z17shiftCoefficientsPffi_param_1,
	.param .u32 _Z17shiftCoefficientsPffi_param_2
)
{
	.reg .pred 	%p<2>;
	.reg .b32 	%r<6>;
	.reg .b32 	%f<4>;
	.reg .b64 	%rd<5>;

	ld.param.u64 	%rd1, [_Z17shiftCoefficientsPffi_param_0];
	ld.param.f32 	%f1, [_Z17shiftCoefficientsPffi_param_1];
	ld.param.u32 	%r2, [_Z17shiftCoefficientsPffi_param_2];
	mov.u32 	%r3, %tid.x;
	mov.u32 	%r4, %ctaid.x;
	mov.u32 	%r5, %ntid.x;
	mad.lo.s32 	%r1, %r4, %r5, %r3;
	setp.ge.s32 	%p1, %r1, %r2;
	@%p1 bra 	$L__BB14_2;
	cvta.to.global.u64 	%rd2, %rd1;
	mul.wide.s32 	%rd3, %r1, 4;
	add.s64 	%rd4, %rd2, %rd3;
	ld.global.f32 	%f2, [%rd4];
	add.f32 	%f3, %f1, %f2;
	st.global.f32 	[%rd4], %f3;
$L__BB14_2:
	ret;

}


// ===== COMPILED SASS (sm_100) =====

	.target	sm_100

	.elftype	@"ET_EXEC"


//--------------------- .note.nv.tkinfo           --------------------------
	.section	.note.nv.tkinfo,"",@"SHT_NOTE"
	.sectionflags	@"SHF_NOTE_NV_TKINFO"
	.tkinfo
        /*0018*/ 	.word	0x00000002
        /*0030*/ 	.string	""
        /*0030*/ 	.string	"ptxas"
        /*0030*/ 	.string	"Cuda compilation tools, release 13.0, V13.0.88"
        /*0030*/ 	.string	"Build cuda_13.0.r13.0/compiler.36424714_0"
        /*0030*/ 	.string	"-arch sm_100 -m 64 "



//--------------------- .note.nv.cuinfo           --------------------------
	.section	.note.nv.cuinfo,"",@"SHT_NOTE"
	.sectionflags	@"SHF_NOTE_NV_CUINFO"
        /*0018*/ 	.short	0x0002
        /*001a*/ 	.short	0x0064
        /*001c*/ 	.short	0x0082
	.zero		2


//--------------------- .nv.info                  --------------------------
	.section	.nv.info,"",@"SHT_CUDA_INFO"
	.align	4


	//----- nvinfo : EIATTR_REGCOUNT
	.align		4
        /*0000*/ 	.byte	0x04, 0x2f
        /*0002*/ 	.short	(.L_2 - .L_1)
	.align		4
.L_1:
        /*0004*/ 	.word	index@(_Z10findPrimesPjj)
        /*0008*/ 	.word	0x0000000b


	//----- nvinfo : EIATTR_FRAME_SIZE
	.align		4
.L_2:
        /*000c*/ 	.byte	0x04, 0x11
        /*000e*/ 	.short	(.L_4 - .L_3)
	.align		4
.L_3:
        /*0010*/ 	.word	index@(_Z10findPrimesPjj)
        /*0014*/ 	.word	0x00000000


	//----- nvinfo : EIATTR_REGCOUNT
	.align		4
.L_4:
        /*0018*/ 	.byte	0x04, 0x2f
        /*001a*/ 	.short	(.L_6 - .L_5)
	.align		4
.L_5:
        /*001c*/ 	.word	index@(_Z33denseDescartesFourierCoefficientsPfji)
        /*0020*/ 	.word	0x00000012


	//----- nvinfo : EIATTR_FRAME_SIZE
	.align		4
.L_6:
        /*0024*/ 	.byte	0x04, 0x11
        /*0026*/ 	.short	(.L_8 - .L_7)
	.align		4
.L_7:
        /*0028*/ 	.word	index@($__internal_4_$__cuda_sm3x_div_rn_noftz_f32_slowpath)
        /*002c*/ 	.word	0x00000020


	//----- nvinfo : EIATTR_FRAME_SIZE
	.align		4
.L_8:
        /*0030*/ 	.byte	0x04, 0x11
        /*0032*/ 	.short	(.L_10 - .L_9)
	.align		4
.L_9:
        /*0034*/ 	.word	index@(_Z33denseDescartesFourierCoefficientsPfji)
        /*0038*/ 	.word	0x00000020


	//----- nvinfo : EIATTR_REGCOUNT
	.align		4
.L_10:
        /*003c*/ 	.byte	0x04, 0x2f
        /*003e*/ 	.short	(.L_12 - .L_11)
	.align		4
.L_11:
        /*0040*/ 	.word	index@(_Z12filterPrimesPjPbj)
        /*0044*/ 	.word	0x0000000c


	//----- nvinfo : EIATTR_FRAME_SIZE
	.align		4
.L_12:
        /*0048*/ 	.byte	0x04, 0x11
        /*004a*/ 	.short	(.L_14 - .L_13)
	.align		4
.L_13:
        /*004c*/ 	.word	index@(_Z12filterPrimesPjPbj)
        /*0050*/ 	.word	0x00000000


	//----- nvinfo : EIATTR_REGCOUNT
	.align		4
.L_14:
        /*0054*/ 	.byte	0x04, 0x2f
        /*0056*/ 	.short	(.L_16 - .L_15)
	.align		4
.L_15:
        /*0058*/ 	.word	index@(_Z14multiplyCoeffsPfS_S_i)
        /*005c*/ 	.word	0x0000000c


	//----- nvinfo : EIATTR_FRAME_SIZE
	.align		4
.L_16:
        /*0060*/ 	.byte	0x04, 0x11
        /*0062*/ 	.short	(.L_18 - .L_17)
	.align		4
.L_17:
        /*0064*/ 	.word	index@(_Z14multiplyCoeffsPfS_S_i)
        /*0068*/ 	.word	0x00000000


	//----- nvinfo : EIATTR_REGCOUNT
	.align		4
.L_18:
        /*006c*/ 	.byte	0x04, 0x2f
        /*006e*/ 	.short	(.L_20 - .L_19)
	.align		4
.L_19:
        /*0070*/ 	.word	index@(_Z9addCoeffsPfS_S_i)
        /*0074*/ 	.word	0x0000000c


	//----- nvinfo : EIATTR_FRAME_SIZE
	.align		4
.L_20:
        /*0078*/ 	.byte	0x04, 0x11
        /*007a*/ 	.short	(.L_22 - .L_21)
	.align		4
.L_21:
        /*007c*/ 	.word	index@(_Z9addCoeffsPfS_S_i)
        /*0080*/ 	.word	0x00000000


	//----- nvinfo : EIATTR_REGCOUNT
	.align		4
.L_22:
        /*0084*/ 	.byte	0x04, 0x2f
        /*0086*/ 	.short	(.L_24 - .L_23)
	.align		4
.L_23:
        /*0088*/ 	.word	index@(_Z14subtractCoeffsPfS_S_i)
        /*008c*/ 	.word	0x0000000c


	//----- nvinfo : EIATTR_FRAME_SIZE
	.align		4
.L_24:
        /*0090*/ 	.byte	0x04, 0x11
        /*0092*/ 	.short	(.L_26 - .L_25)
	.align		4
.L_25:
        /*0094*/ 	.word	index@(_Z14subtractCoeffsPfS_S_i)
        /*0098*/ 	.word	0x00000000


	//----- nvinfo : EIATTR_REGCOUNT
	.align		4
.L_26:
        /*009c*/ 	.byte	0x04, 0x2f
        /*009e*/ 	.short	(.L_28 - .L_27)
	.align		4
.L_27:
        /*00a0*/ 	.word	index@(_Z15normalizeCoeffsPfi)
        /*00a4*/ 	.word	0x00000010


	//----- nvinfo : EIATTR_FRAME_SIZE
	.align		4
.L_28:
        /*00a8*/ 	.byte	0x04, 0x11
        /*00aa*/ 	.short	(.L_30 - .L_29)
	.align		4
.L_29:
        /*00ac*/ 	.word	index@($__internal_3_$__cuda_sm3x_div_rn_noftz_f32_slowpath)
        /*00b0*/ 	.word	0x00000000


	//----- nvinfo : EIATTR_FRAME_SIZE
	.align		4
.L_30:
        /*00b4*/ 	.byte	0x04, 0x11
        /*00b6*/ 	.short	(.L_32 - .L_31)
	.align		4
.L_31:
        /*00b8*/ 	.word	index@(_Z15normalizeCoeffsPfi)
        /*00bc*/ 	.word	0x00000000


	//----- nvinfo : EIATTR_REGCOUNT
	.align		4
.L_32:
        /*00c0*/ 	.byte	0x04, 0x2f
        /*00c2*/ 	.short	(.L_34 - .L_33)
	.align		4
.L_33:
        /*00c4*/ 	.word	index@(_Z13reverseCoeffsPfi)
        /*00c8*/ 	.word	0x0000000c


	//----- nvinfo : EIATTR_FRAME_SIZE
	.align		4
.L_34:
        /*00cc*/ 	.byte	0x04, 0x11
        /*00ce*/ 	.short	(.L_36 - .L_35)
	.align		4
.L_35:
        /*00d0*/ 	.word	index@(_Z13reverseCoeffsPfi)
        /*00d4*/ 	.word	0x00000000


	//----- nvinfo : EIATTR_REGCOUNT
	.align		4
.L_36:
        /*00d8*/ 	.byte	0x04, 0x2f
        /*00da*/ 	.short	(.L_38 - .L_37)
	.align		4
.L_37:
        /*00dc*/ 	.word	index@(_Z17computeInverseFFTPfi)
        /*00e0*/ 	.word	0x00000012


	//----- nvinfo : EIATTR_FRAME_SIZE
	.align		4
.L_38:
        /*00e4*/ 	.byte	0x04, 0x11
        /*00e6*/ 	.short	(.L_40 - .L_39)
	.align		4
.L_39:
        /*00e8*/ 	.word	index@($__internal_2_$__cuda_sm3x_div_rn_noftz_f32_slowpath)
        /*00ec*/ 	.word	0x00000020


	//----- nvinfo : EIATTR_FRAME_SIZE
	.align		4
.L_40:
        /*00f0*/ 	.byte	0x04, 0x11
        /*00f2*/ 	.short	(.L_42 - .L_41)
	.align		4
.L_41:
        /*00f4*/ 	.word	index@(_Z17computeInverseFFTPfi)
        /*00f8*/ 	.word	0x00000020


	//----- nvinfo : EIATTR_REGCOUNT
	.align		4
.L_42:
        /*00fc*/ 	.byte	0x04, 0x2f
        /*00fe*/ 	.short	(.L_44 - .L_43)
	.align		4
.L_43:
        /*0100*/ 	.word	index@(_Z10computeFFTPfi)
        /*0104*/ 	.word	0x00000012


	//----- nvinfo : EIATTR_FRAME_SIZE
	.align		4
.L_44:
        /*0108*/ 	.byte	0x04, 0x11
        /*010a*/ 	.short	(.L_46 - .L_45)
	.align		4
.L_45:
        /*010c*/ 	.word	index@($__internal_1_$__cuda_sm3x_div_rn_noftz_f32_slowpath)
        /*0110*/ 	.word	0x00000020


	//----- nvinfo : EIATTR_FRAME_SIZE
	.align		4
.L_46:
        /*0114*/ 	.byte	0x04, 0x11
        /*0116*/ 	.short	(.L_48 - .L_47)
	.align		4
.L_47:
        /*0118*/ 	.word	index@(_Z10computeFFTPfi)
        /*011c*/ 	.word	0x00000020


	//----- nvinfo : EIATTR_REGCOUNT
	.align		4
.L_48:
        /*0120*/ 	.byte	0x04, 0x2f
        /*0122*/ 	.short	(.L_50 - .L_49)
	.align		4
.L_49:
        /*0124*/ 	.word	index@(_Z19applyWindowFunctionPfi)
        /*0128*/ 	.word	0x00000010


	//----- nvinfo : EIATTR_FRAME_SIZE
	.align		4
.L_50:
        /*012c*/ 	.byte	0x04, 0x11
        /*012e*/ 	.short	(.L_52 - .L_51)
	.align		4
.L_51:
        /*0130*/ 	.word	index@($__internal_0_$__cuda_sm3x_div_rn_noftz_f32_slowpath)
        /*0134*/ 	.word	0x00000020


	//----- nvinfo : EIATTR_FRAME_SIZE
	.align		4
.L_52:
        /*0138*/ 	.byte	0x04, 0x11
        /*013a*/ 	.short	(.L_54 - .L_53)
	.align		4
.L_53:
        /*013c*/ 	.word	index@(_Z19applyWindowFunctionPfi)
        /*0140*/ 	.word	0x00000020


	//----- nvinfo : EIATTR_REGCOUNT
	.align		4
.L_54:
        /*0144*/ 	.byte	0x04, 0x2f
        /*0146*/ 	.short	(.L_56 - .L_55)
	.align		4
.L_55:
        /*0148*/ 	.word	index@(_Z29computeDerivativeCoefficientsPfS_i)
        /*014c*/ 	.word	0x0000000c


	//----- nvinfo : EIATTR_FRAME_SIZE
	.align		4
.L_56:
        /*0150*/ 	.byte	0x04, 0x11
        /*0152*/ 	.short	(.L_58 - .L_57)
	.align		4
.L_57:
        /*0154*/ 	.word	index@(_Z29computeDerivativeCoefficientsPfS_i)
        /*0158*/ 	.word	0x00000000


	//----- nvinfo : EIATTR_REGCOUNT
	.align		4
.L_58:
        /*015c*/ 	.byte	0x04, 0x2f
        /*015e*/ 	.short	(.L_60 - .L_59)
	.align		4
.L_59:
        /*0160*/ 	.word	index@(_Z21integrateCoefficientsPfS_i)
        /*0164*/ 	.word	0x0000000c


	//----- nvinfo : EIATTR_FRAME_SIZE
	.align		4
.L_60:
        /*0168*/ 	.byte	0x04, 0x11
        /*016a*/ 	.short	(.L_62 - .L_61)
	.align		4
.L_61:
        /*016c*/ 	.word	index@(_Z21integrateCoefficientsPfS_i)
        /*0170*/ 	.word	0x00000000


	//----- nvinfo : EIATTR_REGCOUNT
	.align		4
.L_62:
        /*0174*/ 	.byte	0x04, 0x2f
        /*0176*/ 	.short	(.L_64 - .L_63)
	.align		4
.L_63:
        /*0178*/ 	.word	index@(_Z17scaleCoefficientsPffi)
        /*017c*/ 	.word	0x00000008


	//----- nvinfo : EIATTR_FRAME_SIZE
	.align		4
.L_64:
        /*0180*/ 	.byte	0x04, 0x11
        /*0182*/ 	.short	(.L_66 - .L_65)
	.align		4
.L_65:
        /*0184*/ 	.word	index@(_Z17scaleCoefficientsPffi)
        /*0188*/ 	.word	0x00000000


	//----- nvinfo : EIATTR_REGCOUNT
	.align		4
.L_66:
        /*018c*/ 	.byte	0x04, 0x2f
        /*018e*/ 	.short	(.L_68 - .L_67)
	.align		4
.L_67:
        /*0190*/ 	.word	index@(_Z17shiftCoefficientsPffi)
        /*0194*/ 	.word	0x00000008


	//----- nvinfo : EIATTR_FRAME_SIZE
	.align		4
.L_68:
        /*0198*/ 	.byte	0x04, 0x11
        /*019a*/ 	.short	(.L_70 - .L_69)
	.align		4
.L_69:
        /*019c*/ 	.word	index@(_Z17shiftCoefficientsPffi)
        /*01a0*/ 	.word	0x00000000


	//----- nvinfo : EIATTR_MIN_STACK_SIZE
	.align		4
.L_70:
        /*01a4*/ 	.byte	0x04, 0x12
        /*01a6*/ 	.short	(.L_72 - .L_71)
	.align		4
.L_71:
        /*01a8*/ 	.word	index@(_Z17shiftCoefficientsPffi)
        /*01ac*/ 	.word	0x00000000


	//----- nvinfo : EIATTR_MIN_STACK_SIZE
	.align		4
.L_72:
        /*01b0*/ 	.byte	0x04, 0x12
        /*01b2*/ 	.short	(.L_74 - .L_73)
	.align		4
.L_73:
        /*01b4*/ 	.word	index@(_Z17scaleCoefficientsPffi)
        /*01b8*/ 	.word	0x00000000


	//----- nvinfo : EIATTR_MIN_STACK_SIZE
	.align		4
.L_74:
        /*01bc*/ 	.byte	0x04, 0x12
        /*01be*/ 	.short	(.L_76 - .L_75)
	.align		4
.L_75:
        /*01c0*/ 	.word	index@(_Z21integrateCoefficientsPfS_i)
        /*01c4*/ 	.word	0x00000000


	//----- nvinfo : EIATTR_MIN_STACK_SIZE
	.align		4
.L_76:
        /*01c8*/ 	.byte	0x04, 0x12
        /*01ca*/ 	.short	(.L_78 - .L_77)
	.align		4
.L_77:
        /*01cc*/ 	.word	index@(_Z29computeDerivativeCoefficientsPfS_i)
        /*01d0*/ 	.word	0x00000000


	//----- nvinfo : EIATTR_MIN_STACK_SIZE
	.align		4
.L_78:
        /*01d4*/ 	.byte	0x04, 0x12
        /*01d6*/ 	.short	(.L_80 - .L_79)
	.align		4
.L_79:
        /*01d8*/ 	.word	index@(_Z19applyWindowFunctionPfi)
        /*01dc*/ 	.word	0x00000020


	//----- nvinfo : EIATTR_MIN_STACK_SIZE
	.align		4
.L_80:
        /*01e0*/ 	.byte	0x04, 0x12
        /*01e2*/ 	.short	(.L_82 - .L_81)
	.align		4
.L_81:
        /*01e4*/ 	.word	index@(_Z10computeFFTPfi)
        /*01e8*/ 	.word	0x00000020


	//----- nvinfo : EIATTR_MIN_STACK_SIZE
	.align		4
.L_82:
        /*01ec*/ 	.byte	0x04, 0x12
        /*01ee*/ 	.short	(.L_84 - .L_83)
	.align		4
.L_83:
        /*01f0*/ 	.word	index@(_Z17computeInverseFFTPfi)
        /*01f4*/ 	.word	0x00000020


	//----- nvinfo : EIATTR_MIN_STACK_SIZE
	.align		4
.L_84:
        /*01f8*/ 	.byte	0x04, 0x12
        /*01fa*/ 	.short	(.L_86 - .L_85)
	.align		4
.L_85:
        /*01fc*/ 	.word	index@(_Z13reverseCoeffsPfi)
        /*0200*/ 	.word	0x00000000


	//----- nvinfo : EIATTR_MIN_STACK_SIZE
	.align		4
.L_86:
        /*0204*/ 	.byte	0x04, 0x12
        /*0206*/ 	.short	(.L_88 - .L_87)
	.align		4
.L_87:
        /*0208*/ 	.word	index@(_Z15normalizeCoeffsPfi)
        /*020c*/ 	.word	0x00000000


	//----- nvinfo : EIATTR_MIN_STACK_SIZE
	.align		4
.L_88:
        /*0210*/ 	.byte	0x04, 0x12
        /*0212*/ 	.short	(.L_90 - .L_89)
	.align		4
.L_89:
        /*0214*/ 	.word	index@(_Z14subtractCoeffsPfS_S_i)
        /*0218*/ 	.word	0x00000000


	//----- nvinfo : EIATTR_MIN_STACK_SIZE
	.align		4
.L_90:
        /*021c*/ 	.byte	0x04, 0x12
        /*021e*/ 	.short	(.L_92 - .L_91)
	.align		4
.L_91:
        /*0220*/ 	.word	index@(_Z9addCoeffsPfS_S_i)
        /*0224*/ 	.word	0x00000000


	//----- nvinfo : EIATTR_MIN_STACK_SIZE
	.align		4
.L_92:
        /*0228*/ 	.byte	0x04, 0x12
        /*022a*/ 	.short	(.L_94 - .L_93)
	.align		4
.L_93:
        /*022c*/ 	.word	index@(_Z14multiplyCoeffsPfS_S_i)
        /*0230*/ 	.word	0x00000000


	//----- nvinfo : EIATTR_MIN_STACK_SIZE
	.align		4
.L_94:
        /*0234*/ 	.byte	0x04, 0x12
        /*0236*/ 	.short	(.L_96 - .L_95)
	.align		4
.L_95:
        /*0238*/ 	.word	index@(_Z12filterPrimesPjPbj)
        /*023c*/ 	.word	0x00000000


	//----- nvinfo : EIATTR_MIN_STACK_SIZE
	.align		4
.L_96:
        /*0240*/ 	.byte	0x04, 0x12
        /*0242*/ 	.short	(.L_98 - .L_97)
	.align		4
.L_97:
        /*0244*/ 	.word	index@(_Z33denseDescartesFourierCoefficientsPfji)
        /*0248*/ 	.word	0x00000020


	//----- nvinfo : EIATTR_MIN_STACK_SIZE
	.align		4
.L_98:
        /*024c*/ 	.byte	0x04, 0x12
        /*024e*/ 	.short	(.L_100 - .L_99)
	.align		4
.L_99:
        /*0250*/ 	.word	index@(_Z10findPrimesPjj)
        /*0254*/ 	.word	0x00000000
.L_100:


//--------------------- .nv.compat                --------------------------
	.section	.nv.compat,"",@"SHT_CUDA_COMPAT_INFO"
	.align	4
        /*0000*/ 	.byte	0x02, 0x09, 0x00, 0x00, 0x02, 0x02, 0x01, 0x00, 0x02, 0x05, 0x05, 0x00, 0x03, 0x07, 0x01, 0x01
        /*0010*/ 	.byte	0x02, 0x03, 0x00, 0x00, 0x02, 0x06, 0x01, 0x00, 0x04, 0x0b, 0x08, 0x00, 0x01, 0x00, 0x00, 0x00
        /*0020*/ 	.byte	0x00, 0x00, 0x00, 0x00


//--------------------- .nv.info._Z17shiftCoefficientsPffi --------------------------
	.section	.nv.info._Z17shiftCoefficientsPffi,"",@"SHT_CUDA_INFO"
	.sectionflags	@""
	.align	4


	//----- nvinfo : EIATTR_CUDA_API_VERSION
	.align		4
        /*0000*/ 	.byte	0x04, 0x37
        /*0002*/ 	.short	(.L_102 - .L_101)
.L_101:
        /*0004*/ 	.word	0x00000082


	//----- nvinfo : EIATTR_KPARAM_INFO
	.align		4
.L_102:
        /*0008*/ 	.byte	0x04, 0x17
        /*000a*/ 	.short	(.L_104 - .L_103)
.L_103:
        /*000c*/ 	.word	0x00000000
        /*0010*/ 	.short	0x0002
        /*0012*/ 	.short	0x000c
        /*0014*/ 	.byte	0x00, 0xf0, 0x11, 0x00


	//----- nvinfo : EIATTR_KPARAM_INFO
	.align		4
.L_104:
        /*0018*/ 	.byte	0x04, 0x17
        /*001a*/ 	.short	(.L_106 - .L_105)
.L_105:
        /*001c*/ 	.word	0x00000000
        /*0020*/ 	.short	0x0001
        /*0022*/ 	.short	0x0008
        /*0024*/ 	.byte	0x00, 0xf0, 0x11, 0x00


	//----- nvinfo : EIATTR_KPARAM_INFO
	.align		4
.L_106:
        /*0028*/ 	.byte	0x04, 0x17
        /*002a*/ 	.short	(.L_108 - .L_107)
.L_107:
        /*002c*/ 	.word	0x00000000
        /*0030*/ 	.short	0x0000
        /*0032*/ 	.short	0x0000
        /*0034*/ 	.byte	0x00, 0xf5, 0x21, 0x00


	//----- nvinfo : EIATTR_SPARSE_MMA_MASK
	.align		4
.L_108:
        /*0038*/ 	.byte	0x03, 0x50
        /*003a*/ 	.short	0x0000


	//----- nvinfo : EIATTR_MAXREG_COUNT
	.align		4
        /*003c*/ 	.byte	0x03, 0x1b
        /*003e*/ 	.short	0x00ff


	//----- nvinfo : EIATTR_MERCURY_ISA_VERSION
	.align		4
        /*0040*/ 	.byte	0x03, 0x5f
        /*0042*/ 	.short	0x0101


	//----- nvinfo : EIATTR_VRC_CTA_INIT_COUNT
	.align		4
        /*0044*/ 	.byte	0x02, 0x4a
	.zero		1
	.zero		1


	//----- nvinfo : EIATTR_EXIT_INSTR_OFFSETS
	.align		4
        /*0048*/ 	.byte	0x04, 0x1c
        /*004a*/ 	.short	(.L_110 - .L_109)


	//   ....[0]....
.L_109:
        /*004c*/ 	.word	0x00000070


	//   ....[1]....
        /*0050*/ 	.word	0x000000f0


	//----- nvinfo : EIATTR_CBANK_PARAM_SIZE
	.align		4
.L_110:
        /*0054*/ 	.byte	0x03, 0x19
        /*0056*/ 	.short	0x0010


	//----- nvinfo : EIATTR_PARAM_CBANK
	.align		4
        /*0058*/ 	.byte	0x04, 0x0a
        /*005a*/ 	.short	(.L_112 - .L_111)
	.align		4
.L_111:
        /*005c*/ 	.word	index@(.nv.constant0._Z17shiftCoefficientsPffi)
        /*0060*/ 	.short	0x0380
        /*0062*/ 	.short	0x0010


	//----- nvinfo : EIATTR_SW_WAR
	.align		4
.L_112:
        /*0064*/ 	.byte	0x04, 0x36
        /*0066*/ 	.short	(.L_114 - .L_113)
.L_113:
        /*0068*/ 	.word	0x00000008
.L_114:


//--------------------- .nv.info._Z17scaleCoefficientsPffi --------------------------
	.section	.nv.info._Z17scaleCoefficientsPffi,"",@"SHT_CUDA_INFO"
	.sectionflags	@""
	.align	4


	//----- nvinfo : EIATTR_CUDA_API_VERSION
	.align		4
        /*0000*/ 	.byte	0x04, 0x37
        /*0002*/ 	.short	(.L_116 - .L_115)
.L_115:
        /*0004*/ 	.word	0x00000082


	//----- nvinfo : EIATTR_KPARAM_INFO
	.align		4
.L_116:
        /*0008*/ 	.byte	0x04, 0x17
        /*000a*/ 	.short	(.L_118 - .L_117)
.L_117:
        /*000c*/ 	.word	0x00000000
        /*0010*/ 	.short	0x0002
        /*0012*/ 	.short	0x000c
        /*0014*/ 	.byte	0x00, 0xf0, 0x11, 0x00


	//----- nvinfo : EIATTR_KPARAM_INFO
	.align		4
.L_118:
        /*0018*/ 	.byte	0x04, 0x17
        /*001a*/ 	.short	(.L_120 - .L_119)
.L_119:
        /*001c*/ 	.word	0x00000000
        /*0020*/ 	.short	0x0001
        /*0022*/ 	.short	0x0008
        /*0024*/ 	.byte	0x00, 0xf0, 0x11, 0x00


	//----- nvinfo : EIATTR_KPARAM_INFO
	.align		4
.L_120:
        /*0028*/ 	.byte	0x04, 0x17
        /*002a*/ 	.short	(.L_122 - .L_121)
.L_121:
        /*002c*/ 	.word	0x00000000
        /*0030*/ 	.short	0x0000
        /*0032*/ 	.short	0x0000
        /*0034*/ 	.byte	0x00, 0xf5, 0x21, 0x00


	//----- nvinfo : EIATTR_SPARSE_MMA_MASK
	.align		4
.L_122:
        /*0038*/ 	.byte	0x03, 0x50
        /*003a*/ 	.short	0x0000


	//----- nvinfo : EIATTR_MAXREG_COUNT
	.align		4
        /*003c*/ 	.byte	0x03, 0x1b
        /*003e*/ 	.short	0x00ff


	//----- nvinfo : EIATTR_MERCURY_ISA_VERSION
	.align		4
        /*0040*/ 	.byte	0x03, 0x5f
        /*0042*/ 	.short	0x0101


	//----- nvinfo : EIATTR_VRC_CTA_INIT_COUNT
	.align		4
        /*0044*/ 	.byte	0x02, 0x4a
	.zero		1
	.zero		1


	//----- nvinfo : EIATTR_EXIT_INSTR_OFFSETS
	.align		4
        /*0048*/ 	.byte	0x04, 0x1c
        /*004a*/ 	.short	(.L_124 - .L_123)


	//   ....[0]....
.L_123:
        /*004c*/ 	.word	0x00000070


	//   ....[1]....
        /*0050*/ 	.word	0x000000f0


	//----- nvinfo : EIATTR_CBANK_PARAM_SIZE
	.align		4
.L_124:
        /*0054*/ 	.byte	0x03, 0x19
        /*0056*/ 	.short	0x0010


	//----- nvinfo : EIATTR_PARAM_CBANK
	.align		4
        /*0058*/ 	.byte	0x04, 0x0a
        /*005a*/ 	.short	(.L_126 - .L_125)
	.align		4
.L_125:
        /*005c*/ 	.word	index@(.nv.constant0._Z17scaleCoefficientsPffi)
        /*0060*/ 	.short	0x0380
        /*0062*/ 	.short	0x0010


	//----- nvinfo : EIATTR_SW_WAR
	.align		4
.L_126:
        /*0064*/ 	.byte	0x04, 0x36
        /*0066*/ 	.short	(.L_128 - .L_127)
.L_127:
        /*0068*/ 	.word	0x00000008
.L_128:


//--------------------- .nv.info._Z21integrateCoefficientsPfS_i --------------------------
	.section	.nv.info._Z21integrateCoefficientsPfS_i,"",@"SHT_CUDA_INFO"
	.sectionflags	@""
	.align	4


	//----- nvinfo : EIATTR_CUDA_API_VERSION
	.align		4
        /*0000*/ 	.byte	0x04, 0x37
        /*0002*/ 	.short	(.L_130 - .L_129)
.L_129:
        /*0004*/ 	.word	0x00000082


	//----- nvinfo : EIATTR_KPARAM_INFO
	.align		4
.L_130:
        /*0008*/ 	.byte	0x04, 0x17
        /*000a*/ 	.short	(.L_132 - .L_131)
.L_131:
        /*000c*/ 	.word	0x00000000
        /*0010*/ 	.short	0x0002
        /*0012*/ 	.short	0x0010
        /*0014*/ 	.byte	0x00, 0xf0, 0x11, 0x00


	//----- nvinfo : EIATTR_KPARAM_INFO
	.align		4
.L_132:
        /*0018*/ 	.byte	0x04, 0x17
        /*001a*/ 	.short	(.L_134 - .L_133)
.L_133:
        /*001c*/ 	.word	0x00000000
        /*0020*/ 	.short	0x0001
        /*0022*/ 	.short	0x0008
        /*0024*/ 	.byte	0x00, 0xf5, 0x21, 0x00


	//----- nvinfo : EIATTR_KPARAM_INFO
	.align		4
.L_134:
        /*0028*/ 	.byte	0x04, 0x17
        /*002a*/ 	.short	(.L_136 - .L_135)
.L_135:
        /*002c*/ 	.word	0x00000000
        /*0030*/ 	.short	0x0000
        /*0032*/ 	.short	0x0000
        /*0034*/ 	.byte	0x00, 0xf5, 0x21, 0x00


	//----- nvinfo : EIATTR_SPARSE_MMA_MASK
	.align		4
.L_136:
        /*0038*/ 	.byte	0x03, 0x50
        /*003a*/ 	.short	0x0000


	//----- nvinfo : EIATTR_MAXREG_COUNT
	.align		4
        /*003c*/ 	.byte	0x03, 0x1b
        /*003e*/ 	.short	0x00ff


	//----- nvinfo : EIATTR_MERCURY_ISA_VERSION
	.align		4
        /*0040*/ 	.byte	0x03, 0x5f
        /*0042*/ 	.short	0x0101


	//----- nvinfo : EIATTR_VRC_CTA_INIT_COUNT
	.align		4
        /*0044*/ 	.byte	0x02, 0x4a
	.zero		1
	.zero		1


	//----- nvinfo : EIATTR_EXIT_INSTR_OFFSETS
	.align		4
        /*0048*/ 	.byte	0x04, 0x1c
        /*004a*/ 	.short	(.L_138 - .L_137)


	//   ....[0]....
.L_137:
        /*004c*/ 	.word	0x00000080


	//   ....[1]....
        /*0050*/ 	.word	0x00000130


	//----- nvinfo : EIATTR_CBANK_PARAM_SIZE
	.align		4
.L_138:
        /*0054*/ 	.byte	0x03, 0x19
        /*0056*/ 	.short	0x0014


	//----- nvinfo : EIATTR_PARAM_CBANK
	.align		4
        /*0058*/ 	.byte	0x04, 0x0a
        /*005a*/ 	.short	(.L_140 - .L_139)
	.align		4
.L_139:
        /*005c*/ 	.word	index@(.nv.constant0._Z21integrateCoefficientsPfS_i)
        /*0060*/ 	.short	0x0380
        /*0062*/ 	.short	0x0014


	//----- nvinfo : EIATTR_SW_WAR
	.align		4
.L_140:
        /*0064*/ 	.byte	0x04, 0x36
        /*0066*/ 	.short	(.L_142 - .L_141)
.L_141:
        /*0068*/ 	.word	0x00000008
.L_142:


//--------------------- .nv.info._Z29computeDerivativeCoefficientsPfS_i --------------------------
	.section	.nv.info._Z29computeDerivativeCoefficientsPfS_i,"",@"SHT_CUDA_INFO"
	.sectionflags	@""
	.align	4


	//----- nvinfo : EIATTR_CUDA_API_VERSION
	.align		4
        /*0000*/ 	.byte	0x04, 0x37
        /*0002*/ 	.short	(.L_144 - .L_143)
.L_143:
        /*0004*/ 	.word	0x00000082


	//----- nvinfo : EIATTR_KPARAM_INFO
	.align		4
.L_144:
        /*0008*/ 	.byte	0x04, 0x17
        /*000a*/ 	.short	(.L_146 - .L_145)
.L_145:
        /*000c*/ 	.word	0x00000000
        /*0010*/ 	.short	0x0002
        /*0012*/ 	.short	0x0010
        /*0014*/ 	.byte	0x00, 0xf0, 0x11, 0x00


	//----- nvinfo : EIATTR_KPARAM_INFO
	.align		4
.L_146:
        /*0018*/ 	.byte	0x04, 0x17
        /*001a*/ 	.short	(.L_148 - .L_147)
.L_147:
        /*001c*/ 	.word	0x00000000
        /*0020*/ 	.short	0x0001
        /*0022*/ 	.short	0x0008
        /*0024*/ 	.byte	0x00, 0xf5, 0x21, 0x00


	//----- nvinfo : EIATTR_KPARAM_INFO
	.align		4
.L_148:
        /*0028*/ 	.byte	0x04, 0x17
        /*002a*/ 	.short	(.L_150 - .L_149)
.L_149:
        /*002c*/ 	.word	0x00000000
        /*0030*/ 	.short	0x0000
        /*0032*/ 	.short	0x0000
        /*0034*/ 	.byte	0x00, 0xf5, 0x21, 0x00


	//----- nvinfo : EIATTR_SPARSE_MMA_MASK
	.align		4
.L_150:
        /*0038*/ 	.byte	0x03, 0x50
        /*003a*/ 	.short	0x0000


	//----- nvinfo : EIATTR_MAXREG_COUNT
	.align		4
        /*003c*/ 	.byte	0x03, 0x1b
        /*003e*/ 	.short	0x00ff


	//----- nvinfo : EIATTR_MERCURY_ISA_VERSION
	.align		4
        /*0040*/ 	.byte	0x03, 0x5f
        /*0042*/ 	.short	0x0101


	//----- nvinfo : EIATTR_VRC_CTA_INIT_COUNT
	.align		4
        /*0044*/ 	.byte	0x02, 0x4a
	.zero		1
	.zero		1


	//----- nvinfo : EIATTR_EXIT_INSTR_OFFSETS
	.align		4
        /*0048*/ 	.byte	0x04, 0x1c
        /*004a*/ 	.short	(.L_152 - .L_151)


	//   ....[0]....
.L_151:
        /*004c*/ 	.word	0x00000080


	//   ....[1]....
        /*0050*/ 	.word	0x00000130


	//----- nvinfo : EIATTR_CBANK_PARAM_SIZE
	.align		4
.L_152:
        /*0054*/ 	.byte	0x03, 0x19
        /*0056*/ 	.short	0x0014


	//----- nvinfo : EIATTR_PARAM_CBANK
	.align		4
        /*0058*/ 	.byte	0x04, 0x0a
        /*005a*/ 	.short	(.L_154 - .L_153)
	.align		4
.L_153:
        /*005c*/ 	.word	index@(.nv.constant0._Z29computeDerivativeCoefficientsPfS_i)
        /*0060*/ 	.short	0x0380
        /*0062*/ 	.short	0x0014


	//----- nvinfo : EIATTR_SW_WAR
	.align		4
.L_154:
        /*0064*/ 	.byte	0x04, 0x36
        /*0066*/ 	.short	(.L_156 - .L_155)
.L_155:
        /*0068*/ 	.word	0x00000008
.L_156:


//--------------------- .nv.info._Z19applyWindowFunctionPfi --------------------------
	.section	.nv.info._Z19applyWindowFunctionPfi,"",@"SHT_CUDA_INFO"
	.sectionflags	@""
	.align	4


	//----- nvinfo : EIATTR_CUDA_API_VERSION
	.align		4
        /*0000*/ 	.byte	0x04, 0x37
        /*0002*/ 	.short	(.L_158 - .L_157)
.L_157:
        /*0004*/ 	.word	0x00000082


	//----- nvinfo : EIATTR_KPARAM_INFO
	.align		4
.L_158:
        /*0008*/ 	.byte	0x04, 0x17
        /*000a*/ 	.short	(.L_160 - .L_159)
.L_159:
        /*000c*/ 	.word	0x00000000
        /*0010*/ 	.short	0x0001
        /*0012*/ 	.short	0x0008
        /*0014*/ 	.byte	0x00, 0xf0, 0x11, 0x00


	//----- nvinfo : EIATTR_KPARAM_INFO
	.align		4
.L_160:
        /*0018*/ 	.byte	0x04, 0x17
        /*001a*/ 	.short	(.L_162 - .L_161)
.L_161:
        /*001c*/ 	.word	0x00000000
        /*0020*/ 	.short	0x0000
        /*0022*/ 	.short	0x0000
        /*0024*/ 	.byte	0x00, 0xf5, 0x21, 0x00


	//----- nvinfo : EIATTR_SPARSE_MMA_MASK
	.align		4
.L_162:
        /*0028*/ 	.byte	0x03, 0x50
        /*002a*/ 	.short	0x0000


	//----- nvinfo : EIATTR_MAXREG_COUNT
	.align		4
        /*002c*/ 	.byte	0x03, 0x1b
        /*002e*/ 	.short	0x00ff


	//----- nvinfo : EIATTR_MERCURY_ISA_VERSION
	.align		4
        /*0030*/ 	.byte	0x03, 0x5f
        /*0032*/ 	.short	0x0101


	//----- nvinfo : EIATTR_VRC_CTA_INIT_COUNT
	.align		4
        /*0034*/ 	.byte	0x02, 0x4a
	.zero		1
	.zero		1


	//----- nvinfo : EIATTR_EXIT_INSTR_OFFSETS
	.align		4
        /*0038*/ 	.byte	0x04, 0x1c
        /*003a*/ 	.short	(.L_164 - .L_163)


	//   ....[0]....
.L_163:
        /*003c*/ 	.word	0x00000080


	//   ....[1]....
        /*0040*/ 	.word	0x00000700


	//----- nvinfo : EIATTR_CRS_STACK_SIZE
	.align		4
.L_164:
        /*0044*/ 	.byte	0x04, 0x1e
        /*0046*/ 	.short	(.L_166 - .L_165)
.L_165:
        /*0048*/ 	.word	0x00000000


	//----- nvinfo : EIATTR_CBANK_PARAM_SIZE
	.align		4
.L_166:
        /*004c*/ 	.byte	0x03, 0x19
        /*004e*/ 	.short	0x000c


	//----- nvinfo : EIATTR_PARAM_CBANK
	.align		4
        /*0050*/ 	.byte	0x04, 0x0a
        /*0052*/ 	.short	(.L_168 - .L_167)
	.align		4
.L_167:
        /*0054*/ 	.word	index@(.nv.constant0._Z19applyWindowFunctionPfi)
        /*0058*/ 	.short	0x0380
        /*005a*/ 	.short	0x000c


	//----- nvinfo : EIATTR_SW_WAR
	.align		4
.L_168:
        /*005c*/ 	.byte	0x04, 0x36
        /*005e*/ 	.short	(.L_170 - .L_169)
.L_169:
        /*0060*/ 	.word	0x00000008
.L_170:


//--------------------- .nv.info._Z10computeFFTPfi --------------------------
	.section	.nv.info._Z10computeFFTPfi,"",@"SHT_CUDA_INFO"
	.sectionflags	@""
	.align	4


	//----- nvinfo : EIATTR_CUDA_API_VERSION
	.align		4
        /*0000*/ 	.byte	0x04, 0x37
        /*0002*/ 	.short	(.L_172 - .L_171)
.L_171:
        /*0004*/ 	.word	0x00000082


	//----- nvinfo : EIATTR_KPARAM_INFO
	.align		4
.L_172:
        /*0008*/ 	.byte	0x04, 0x17
        /*000a*/ 	.short	(.L_174 - .L_173)
.L_173:
        /*000c*/ 	.word	0x00000000
        /*0010*/ 	.short	0x0001
        /*0012*/ 	.short	0x0008
        /*0014*/ 	.byte	0x00, 0xf0, 0x11, 0x00


	//----- nvinfo : EIATTR_KPARAM_INFO
	.align		4
.L_174:
        /*0018*/ 	.byte	0x04, 0x17
        /*001a*/ 	.short	(.L_176 - .L_175)
.L_175:
        /*001c*/ 	.word	0x00000000
        /*0020*/ 	.short	0x0000
        /*0022*/ 	.short	0x0000
        /*0024*/ 	.byte	0x00, 0xf5, 0x21, 0x00


	//----- nvinfo : EIATTR_SPARSE_MMA_MASK
	.align		4
.L_176:
        /*0028*/ 	.byte	0x03, 0x50
        /*002a*/ 	.short	0x0000


	//----- nvinfo : EIATTR_MAXREG_COUNT
	.align		4
        /*002c*/ 	.byte	0x03, 0x1b
        /*002e*/ 	.short	0x00ff


	//----- nvinfo : EIATTR_MERCURY_ISA_VERSION
	.align		4
        /*0030*/ 	.byte	0x03, 0x5f
        /*0032*/ 	.short	0x0101


	//----- nvinfo : EIATTR_VRC_CTA_INIT_COUNT
	.align		4
        /*0034*/ 	.byte	0x02, 0x4a
	.zero		1
	.zero		1


	//----- nvinfo : EIATTR_EXIT_INSTR_OFFSETS
	.align		4
        /*0038*/ 	.byte	0x04, 0x1c
        /*003a*/ 	.short	(.L_178 - .L_177)


	//   ....[0]....
.L_177:
        /*003c*/ 	.word	0x00000080


	//   ....[1]....
        /*0040*/ 	.word	0x00000be0


	//----- nvinfo : EIATTR_CRS_STACK_SIZE
	.align		4
.L_178:
        /*0044*/ 	.byte	0x04, 0x1e
        /*0046*/ 	.short	(.L_180 - .L_179)
.L_179:
        /*0048*/ 	.word	0x00000000


	//----- nvinfo : EIATTR_CBANK_PARAM_SIZE
	.align		4
.L_180:
        /*004c*/ 	.byte	0x03, 0x19
        /*004e*/ 	.short	0x000c


	//----- nvinfo : EIATTR_PARAM_CBANK
	.align		4
        /*0050*/ 	.byte	0x04, 0x0a
        /*0052*/ 	.short	(.L_182 - .L_181)
	.align		4
.L_181:
        /*0054*/ 	.word	index@(.nv.constant0._Z10computeFFTPfi)
        /*0058*/ 	.short	0x0380
        /*005a*/ 	.short	0x000c


	//----- nvinfo : EIATTR_SW_WAR
	.align		4
.L_182:
        /*005c*/ 	.byte	0x04, 0x36
        /*005e*/ 	.short	(.L_184 - .L_183)
.L_183:
        /*0060*/ 	.word	0x00000008
.L_184:


//--------------------- .nv.info._Z17computeInverseFFTPfi --------------------------
	.section	.nv.info._Z17computeInverseFFTPfi,"",@"SHT_CUDA_INFO"
	.sectionflags	@""
	.align	4


	//----- nvinfo : EIATTR_CUDA_API_VERSION
	.align		4
        /*0000*/ 	.byte	0x04, 0x37
        /*0002*/ 	.short	(.L_186 - .L_185)
.L_185:
        /*0004*/ 	.word	0x00000082


	//----- nvinfo : EIATTR_KPARAM_INFO
	.align		4
.L_186:
        /*0008*/ 	.byte	0x04, 0x17
        /*000a*/ 	.short	(.L_188 - .L_187)
.L_187:
        /*000c*/ 	.word	0x00000000
        /*0010*/ 	.short	0x0001
        /*0012*/ 	.short	0x0008
        /*0014*/ 	.byte	0x00, 0xf0, 0x11, 0x00


	//----- nvinfo : EIATTR_KPARAM_INFO
	.align		4
.L_188:
        /*0018*/ 	.byte	0x04, 0x17
        /*001a*/ 	.short	(.L_190 - .L_189)
.L_189:
        /*001c*/ 	.word	0x00000000
        /*0020*/ 	.short	0x0000
        /*0022*/ 	.short	0x0000
        /*0024*/ 	.byte	0x00, 0xf5, 0x21, 0x00


	//----- nvinfo : EIATTR_SPARSE_MMA_MASK
	.align		4
.L_190:
        /*0028*/ 	.byte	0x03, 0x50
        /*002a*/ 	.short	0x0000


	//----- nvinfo : EIATTR_MAXREG_COUNT
	.align		4
        /*002c*/ 	.byte	0x03, 0x1b
        /*002e*/ 	.short	0x00ff


	//----- nvinfo : EIATTR_MERCURY_ISA_VERSION
	.align		4
        /*0030*/ 	.byte	0x03, 0x5f
        /*0032*/ 	.short	0x0101


	//----- nvinfo : EIATTR_VRC_CTA_INIT_COUNT
	.align		4
        /*0034*/ 	.byte	0x02, 0x4a
	.zero		1
	.zero		1


	//----- nvinfo : EIATTR_EXIT_INSTR_OFFSETS
	.align		4
        /*0038*/ 	.byte	0x04, 0x1c
        /*003a*/ 	.short	(.L_192 - .L_191)


	//   ....[0]....
.L_191:
        /*003c*/ 	.word	0x00000080


	//   ....[1]....
        /*0040*/ 	.word	0x00000be0


	//----- nvinfo : EIATTR_CRS_STACK_SIZE
	.align		4
.L_192:
        /*0044*/ 	.byte	0x04, 0x1e
        /*0046*/ 	.short	(.L_194 - .L_193)
.L_193:
        /*0048*/ 	.word	0x00000000


	//----- nvinfo : EIATTR_CBANK_PARAM_SIZE
	.align		4
.L_194:
        /*004c*/ 	.byte	0x03, 0x19
        /*004e*/ 	.short	0x000c


	//----- nvinfo : EIATTR_PARAM_CBANK
	.align		4
        /*0050*/ 	.byte	0x04, 0x0a
        /*0052*/ 	.short	(.L_196 - .L_195)
	.align		4
.L_195:
        /*0054*/ 	.word	index@(.nv.constant0._Z17computeInverseFFTPfi)
        /*0058*/ 	.short	0x0380
        /*005a*/ 	.short	0x000c


	//----- nvinfo : EIATTR_SW_WAR
	.align		4
.L_196:
        /*005c*/ 	.byte	0x04, 0x36
        /*005e*/ 	.short	(.L_198 - .L_197)
.L_197:
        /*0060*/ 	.word	0x00000008
.L_198:


//--------------------- .nv.info._Z13reverseCoeffsPfi --------------------------
	.section	.nv.info._Z13reverseCoeffsPfi,"",@"SHT_CUDA_INFO"
	.sectionflags	@""
	.align	4


	//----- nvinfo : EIATTR_CUDA_API_VERSION
	.align		4
        /*0000*/ 	.byte	0x04, 0x37
        /*0002*/ 	.short	(.L_200 - .L_199)
.L_199:
        /*0004*/ 	.word	0x00000082


	//----- nvinfo : EIATTR_KPARAM_INFO
	.align		4
.L_200:
        /*0008*/ 	.byte	0x04, 0x17
        /*000a*/ 	.short	(.L_202 - .L_201)
.L_201:
        /*000c*/ 	.word	0x00000000
        /*0010*/ 	.short	0x0001
        /*0012*/ 	.short	0x0008
        /*0014*/ 	.byte	0x00, 0xf0, 0x11, 0x00


	//----- nvinfo : EIATTR_KPARAM_INFO
	.align		4
.L_202:
        /*0018*/ 	.byte	0x04, 0x17
        /*001a*/ 	.short	(.L_204 - .L_203)
.L_203:
        /*001c*/ 	.word	0x00000000
        /*0020*/ 	.short	0x0000
        /*0022*/ 	.short	0x0000
        /*0024*/ 	.byte	0x00, 0xf5, 0x21, 0x00


	//----- nvinfo : EIATTR_SPARSE_MMA_MASK
	.align		4
.L_204:
        /*0028*/ 	.byte	0x03, 0x50
        /*002a*/ 	.short	0x0000


	//----- nvinfo : EIATTR_MAXREG_COUNT
	.align		4
        /*002c*/ 	.byte	0x03, 0x1b
        /*002e*/ 	.short	0x00ff


	//----- nvinfo : EIATTR_MERCURY_ISA_VERSION
	.align		4
        /*0030*/ 	.byte	0x03, 0x5f
        /*0032*/ 	.short	0x0101


	//----- nvinfo : EIATTR_VRC_CTA_INIT_COUNT
	.align		4
        /*0034*/ 	.byte	0x02, 0x4a
	.zero		1
	.zero		1


	//----- nvinfo : EIATTR_EXIT_INSTR_OFFSETS
	.align		4
        /*0038*/ 	.byte	0x04, 0x1c
        /*003a*/ 	.short	(.L_206 - .L_205)


	//   ....[0]....
.L_205:
        /*003c*/ 	.word	0x00000090


	//   ....[1]....
        /*0040*/ 	.word	0x00000140


	//----- nvinfo : EIATTR_CBANK_PARAM_SIZE
	.align		4
.L_206:
        /*0044*/ 	.byte	0x03, 0x19
        /*0046*/ 	.short	0x000c


	//----- nvinfo : EIATTR_PARAM_CBANK
	.align		4
        /*0048*/ 	.byte	0x04, 0x0a
        /*004a*/ 	.short	(.L_208 - .L_207)
	.align		4
.L_207:
        /*004c*/ 	.word	index@(.nv.constant0._Z13reverseCoeffsPfi)
        /*0050*/ 	.short	0x0380
        /*0052*/ 	.short	0x000c


	//----- nvinfo : EIATTR_SW_WAR
	.align		4
.L_208:
        /*0054*/ 	.byte	0x04, 0x36
        /*0056*/ 	.short	(.L_210 - .L_209)
.L_209:
        /*0058*/ 	.word	0x00000008
.L_210:


//--------------------- .nv.info._Z15normalizeCoeffsPfi --------------------------
	.section	.nv.info._Z15normalizeCoeffsPfi,"",@"SHT_CUDA_INFO"
	.sectionflags	@""
	.align	4


	//----- nvinfo : EIATTR_CUDA_API_VERSION
	.align		4
        /*0000*/ 	.byte	0x04, 0x37
        /*0002*/ 	.short	(.L_212 - .L_211)
.L_211:
        /*0004*/ 	.word	0x00000082


	//----- nvinfo : EIATTR_KPARAM_INFO
	.align		4
.L_212:
        /*0008*/ 	.byte	0x04, 0x17
        /*000a*/ 	.short	(.L_214 - .L_213)
.L_213:
        /*000c*/ 	.word	0x00000000
        /*0010*/ 	.short	0x0001
        /*0012*/ 	.short	0x0008
        /*0014*/ 	.byte	0x00, 0xf0, 0x11, 0x00


	//----- nvinfo : EIATTR_KPARAM_INFO
	.align		4
.L_214:
        /*0018*/ 	.byte	0x04, 0x17
        /*001a*/ 	.short	(.L_216 - .L_215)
.L_215:
        /*001c*/ 	.word	0x00000000
        /*0020*/ 	.short	0x0000
        /*0022*/ 	.short	0x0000
        /*0024*/ 	.byte	0x00, 0xf5, 0x21, 0x00


	//----- nvinfo : EIATTR_SPARSE_MMA_MASK
	.align		4
.L_216:
        /*0028*/ 	.byte	0x03, 0x50
        /*002a*/ 	.short	0x0000


	//----- nvinfo : EIATTR_MAXREG_COUNT
	.align		4
        /*002c*/ 	.byte	0x03, 0x1b
        /*002e*/ 	.short	0x00ff


	//----- nvinfo : EIATTR_MERCURY_ISA_VERSION
	.align		4
        /*0030*/ 	.byte	0x03, 0x5f
        /*0032*/ 	.short	0x0101


	//----- nvinfo : EIATTR_VRC_CTA_INIT_COUNT
	.align		4
        /*0034*/ 	.byte	0x02, 0x4a
	.zero		1
	.zero		1


	//----- nvinfo : EIATTR_EXIT_INSTR_OFFSETS
	.align		4
        /*0038*/ 	.byte	0x04, 0x1c
        /*003a*/ 	.short	(.L_218 - .L_217)


	//   ....[0]....
.L_217:
        /*003c*/ 	.word	0x00000070


	//   ....[1]....
        /*0040*/ 	.word	0x000001b0


	//----- nvinfo : EIATTR_CRS_STACK_SIZE
	.align		4
.L_218:
        /*0044*/ 	.byte	0x04, 0x1e
        /*0046*/ 	.short	(.L_220 - .L_219)
.L_219:
        /*0048*/ 	.word	0x00000000


	//----- nvinfo : EIATTR_CBANK_PARAM_SIZE
	.align		4
.L_220:
        /*004c*/ 	.byte	0x03, 0x19
        /*004e*/ 	.short	0x000c


	//----- nvinfo : EIATTR_PARAM_CBANK
	.align		4
        /*0050*/ 	.byte	0x04, 0x0a
        /*0052*/ 	.short	(.L_222 - .L_221)
	.align		4
.L_221:
        /*0054*/ 	.word	index@(.nv.constant0._Z15normalizeCoeffsPfi)
        /*0058*/ 	.short	0x0380
        /*005a*/ 	.short	0x000c


	//----- nvinfo : EIATTR_SW_WAR
	.align		4
.L_222:
        /*005c*/ 	.byte	0x04, 0x36
        /*005e*/ 	.short	(.L_224 - .L_223)
.L_223:
        /*0060*/ 	.word	0x00000008
.L_224:


//--------------------- .nv.info._Z14subtractCoeffsPfS_S_i --------------------------
	.section	.nv.info._Z14subtractCoeffsPfS_S_i,"",@"SHT_CUDA_INFO"
	.sectionflags	@""
	.align	4


	//----- nvinfo : EIATTR_CUDA_API_VERSION
	.align		4
        /*0000*/ 	.byte	0x04, 0x37
        /*0002*/ 	.short	(.L_226 - .L_225)
.L_225:
        /*0004*/ 	.word	0x00000082


	//----- nvinfo : EIATTR_KPARAM_INFO
	.align		4
.L_226:
        /*0008*/ 	.byte	0x04, 0x17
        /*000a*/ 	.short	(.L_228 - .L_227)
.L_227:
        /*000c*/ 	.word	0x00000000
        /*0010*/ 	.short	0x0003
        /*0012*/ 	.short	0x0018
        /*0014*/ 	.byte	0x00, 0xf0, 0x11, 0x00


	//----- nvinfo : EIATTR_KPARAM_INFO
	.align		4
.L_228:
        /*0018*/ 	.byte	0x04, 0x17
        /*001a*/ 	.short	(.L_230 - .L_229)
.L_229:
        /*001c*/ 	.word	0x00000000
        /*0020*/ 	.short	0x0002
        /*0022*/ 	.short	0x0010
        /*0024*/ 	.byte	0x00, 0xf5, 0x21, 0x00


	//----- nvinfo : EIATTR_KPARAM_INFO
	.align		4
.L_230:
        /*0028*/ 	.byte	0x04, 0x17
        /*002a*/ 	.short	(.L_232 - .L_231)
.L_231:
        /*002c*/ 	.word	0x00000000
        /*0030*/ 	.short	0x0001
        /*0032*/ 	.short	0x0008
        /*0034*/ 	.byte	0x00, 0xf5, 0x21, 0x00


	//----- nvinfo : EIATTR_KPARAM_INFO
	.align		4
.L_232:
        /*0038*/ 	.byte	0x04, 0x17
        /*003a*/ 	.short	(.L_234 - .L_233)
.L_233:
        /*003c*/ 	.word	0x00000000
        /*0040*/ 	.short	0x0000
        /*0042*/ 	.short	0x0000
        /*0044*/ 	.byte	0x00, 0xf5, 0x21, 0x00


	//----- nvinfo : EIATTR_SPARSE_MMA_MASK
	.align		4
.L_234:
        /*0048*/ 	.byte	0x03, 0x50
        /*004a*/ 	.short	0x0000


	//----- nvinfo : EIATTR_MAXREG_COUNT
	.align		4
        /*004c*/ 	.byte	0x03, 0x1b
        /*004e*/ 	.short	0x00ff


	//----- nvinfo : EIATTR_MERCURY_ISA_VERSION
	.align		4
        /*0050*/ 	.byte	0x03, 0x5f
        /*0052*/ 	.short	0x0101


	//----- nvinfo : EIATTR_VRC_CTA_INIT_COUNT
	.align		4
        /*0054*/ 	.byte	0x02, 0x4a
	.zero		1
	.zero		1


	//----- nvinfo : EIATTR_EXIT_INSTR_OFFSETS
	.align		4
        /*0058*/ 	.byte	0x04, 0x1c
        /*005a*/ 	.short	(.L_236 - .L_235)


	//   ....[0]....
.L_235:
        /*005c*/ 	.word	0x00000070


	//   ....[1]....
        /*0060*/ 	.word	0x00000130


	//----- nvinfo : EIATTR_CBANK_PARAM_SIZE
	.align		4
.L_236:
        /*0064*/ 	.byte	0x03, 0x19
        /*0066*/ 	.short	0x001c


	//----- nvinfo : EIATTR_PARAM_CBANK
	.align		4
        /*0068*/ 	.byte	0x04, 0x0a
        /*006a*/ 	.short	(.L_238 - .L_237)
	.align		4
.L_237:
        /*006c*/ 	.word	index@(.nv.constant0._Z14subtractCoeffsPfS_S_i)
        /*0070*/ 	.short	0x0380
        /*0072*/ 	.short	0x001c


	//----- nvinfo : EIATTR_SW_WAR
	.align		4
.L_238:
        /*0074*/ 	.byte	0x04, 0x36
        /*0076*/ 	.short	(.L_240 - .L_239)
.L_239:
        /*0078*/ 	.word	0x00000008
.L_240:


//--------------------- .nv.info._Z9addCoeffsPfS_S_i --------------------------
	.section	.nv.info._Z9addCoeffsPfS_S_i,"",@"SHT_CUDA_INFO"
	.sectionflags	@""
	.align	4


	//----- nvinfo : EIATTR_CUDA_API_VERSION
	.align		4
        /*0000*/ 	.byte	0x04, 0x37
        /*0002*/ 	.short	(.L_242 - .L_241)
.L_241:
        /*0004*/ 	.word	0x00000082


	//----- nvinfo : EIATTR_KPARAM_INFO
	.align		4
.L_242:
        /*0008*/ 	.byte	0x04, 0x17
        /*000a*/ 	.short	(.L_244 - .L_243)
.L_243:
        /*000c*/ 	.word	0x00000000
        /*0010*/ 	.short	0x0003
        /*0012*/ 	.short	0x0018
        /*0014*/ 	.byte	0x00, 0xf0, 0x11, 0x00


	//----- nvinfo : EIATTR_KPARAM_INFO
	.align		4
.L_244:
        /*0018*/ 	.byte	0x04, 0x17
        /*001a*/ 	.short	(.L_246 - .L_245)
.L_245:
        /*001c*/ 	.word	0x00000000
        /*0020*/ 	.short	0x0002
        /*0022*/ 	.short	0x0010
        /*0024*/ 	.byte	0x00, 0xf5, 0x21, 0x00


	//----- nvinfo : EIATTR_KPARAM_INFO
	.align		4
.L_246:
        /*0028*/ 	.byte	0x04, 0x17
        /*002a*/ 	.short	(.L_248 - .L_247)
.L_247:
        /*002c*/ 	.word	0x00000000
        /*0030*/ 	.short	0x0001
        /*0032*/ 	.short	0x0008
        /*0034*/ 	.byte	0x00, 0xf5, 0x21, 0x00


	//----- nvinfo : EIATTR_KPARAM_INFO
	.align		4
.L_248:
        /*0038*/ 	.byte	0x04, 0x17
        /*003a*/ 	.short	(.L_250 - .L_249)
.L_249:
        /*003c*/ 	.word	0x00000000
        /*0040*/ 	.short	0x0000
        /*0042*/ 	.short	0x0000
        /*0044*/ 	.byte	0x00, 0xf5, 0x21, 0x00


	//----- nvinfo : EIATTR_SPARSE_MMA_MASK
	.align		4
.L_250:
        /*0048*/ 	.byte	0x03, 0x50
        /*004a*/ 	.short	0x0000


	//----- nvinfo : EIATTR_MAXREG_COUNT
	.align		4
        /*004c*/ 	.byte	0x03, 0x1b
        /*004e*/ 	.short	0x00ff


	//----- nvinfo : EIATTR_MERCURY_ISA_VERSION
	.align		4
        /*0050*/ 	.byte	0x03, 0x5f
        /*0052*/ 	.short	0x0101


	//----- nvinfo : EIATTR_VRC_CTA_INIT_COUNT
	.align		4
        /*0054*/ 	.byte	0x02, 0x4a
	.zero		1
	.zero		1


	//----- nvinfo : EIATTR_EXIT_INSTR_OFFSETS
	.align		4
        /*0058*/ 	.byte	0x04, 0x1c
        /*005a*/ 	.short	(.L_252 - .L_251)


	//   ....[0]....
.L_251:
        /*005c*/ 	.word	0x00000070


	//   ....[1]....
        /*0060*/ 	.word	0x00000130


	//----- nvinfo : EIATTR_CBANK_PARAM_SIZE
	.align		4
.L_252:
        /*0064*/ 	.byte	0x03, 0x19
        /*0066*/ 	.short	0x001c


	//----- nvinfo : EIATTR_PARAM_CBANK
	.align		4
        /*0068*/ 	.byte	0x04, 0x0a
        /*006a*/ 	.short	(.L_254 - .L_253)
	.align		4
.L_253:
        /*006c*/ 	.word	index@(.nv.constant0._Z9addCoeffsPfS_S_i)
        /*0070*/ 	.short	0x0380
        /*0072*/ 	.short	0x001c


	//----- nvinfo : EIATTR_SW_WAR
	.align		4
.L_254:
        /*0074*/ 	.byte	0x04, 0x36
        /*0076*/ 	.short	(.L_256 - .L_255)
.L_255:
        /*0078*/ 	.word	0x00000008
.L_256:


//--------------------- .nv.info._Z14multiplyCoeffsPfS_S_i --------------------------
	.section	.nv.info._Z14multiplyCoeffsPfS_S_i,"",@"SHT_CUDA_INFO"
	.sectionflags	@""
	.align	4


	//----- nvinfo : EIATTR_CUDA_API_VERSION
	.align		4
        /*0000*/ 	.byte	0x04, 0x37
        /*0002*/ 	.short	(.L_258 - .L_257)
.L_257:
        /*0004*/ 	.word	0x00000082


	//----- nvinfo : EIATTR_KPARAM_INFO
	.align		4
.L_258:
        /*0008*/ 	.byte	0x04, 0x17
        /*000a*/ 	.short	(.L_260 - .L_259)
.L_259:
        /*000c*/ 	.word	0x00000000
        /*0010*/ 	.short	0x0003
        /*0012*/ 	.short	0x0018
        /*0014*/ 	.byte	0x00, 0xf0, 0x11, 0x00


	//----- nvinfo : EIATTR_KPARAM_INFO
	.align		4
.L_260:
        /*0018*/ 	.byte	0x04, 0x17
        /*001a*/ 	.short	(.L_262 - .L_261)
.L_261:
        /*001c*/ 	.word	0x00000000
        /*0020*/ 	.short	0x0002
        /*0022*/ 	.short	0x0010
        /*0024*/ 	.byte	0x00, 0xf5, 0x21, 0x00


	//----- nvinfo : EIATTR_KPARAM_INFO
	.align		4
.L_262:
        /*0028*/ 	.byte	0x04, 0x17
        /*002a*/ 	.short	(.L_264 - .L_263)
.L_263:
        /*002c*/ 	.word	0x00000000
        /*0030*/ 	.short	0x0001
        /*0032*/ 	.short	0x0008
        /*0034*/ 	.byte	0x00, 0xf5, 0x21, 0x00


	//----- nvinfo : EIATTR_KPARAM_INFO
	.align		4
.L_264:
        /*0038*/ 	.byte	0x04, 0x17
        /*003a*/ 	.short	(.L_266 - .L_265)
.L_265:
        /*003c*/ 	.word	0x00000000
        /*0040*/ 	.short	0x0000
        /*0042*/ 	.short	0x0000
        /*0044*/ 	.byte	0x00, 0xf5, 0x21, 0x00


	//----- nvinfo : EIATTR_SPARSE_MMA_MASK
	.align		4
.L_266:
        /*0048*/ 	.byte	0x03, 0x50
        /*004a*/ 	.short	0x0000


	//----- nvinfo : EIATTR_MAXREG_COUNT
	.align		4
        /*004c*/ 	.byte	0x03, 0x1b
        /*004e*/ 	.short	0x00ff


	//----- nvinfo : EIATTR_MERCURY_ISA_VERSION
	.align		4
        /*0050*/ 	.byte	0x03, 0x5f
        /*0052*/ 	.short	0x0101


	//----- nvinfo : EIATTR_VRC_CTA_INIT_COUNT
	.align		4
        /*0054*/ 	.byte	0x02, 0x4a
	.zero		1
	.zero		1


	//----- nvinfo : EIATTR_EXIT_INSTR_OFFSETS
	.align		4
        /*0058*/ 	.byte	0x04, 0x1c
        /*005a*/ 	.short	(.L_268 - .L_267)


	//   ....[0]....
.L_267:
        /*005c*/ 	.word	0x00000070


	//   ....[1]....
        /*0060*/ 	.word	0x00000130


	//----- nvinfo : EIATTR_CBANK_PARAM_SIZE
	.align		4
.L_268:
        /*0064*/ 	.byte	0x03, 0x19
        /*0066*/ 	.short	0x001c


	//----- nvinfo : EIATTR_PARAM_CBANK
	.align		4
        /*0068*/ 	.byte	0x04, 0x0a
        /*006a*/ 	.short	(.L_270 - .L_269)
	.align		4
.L_269:
        /*006c*/ 	.word	index@(.nv.constant0._Z14multiplyCoeffsPfS_S_i)
        /*0070*/ 	.short	0x0380
        /*0072*/ 	.short	0x001c


	//----- nvinfo : EIATTR_SW_WAR
	.align		4
.L_270:
        /*0074*/ 	.byte	0x04, 0x36
        /*0076*/ 	.short	(.L_272 - .L_271)
.L_271:
        /*0078*/ 	.word	0x00000008
.L_272:


//--------------------- .nv.info._Z12filterPrimesPjPbj --------------------------
	.section	.nv.info._Z12filterPrimesPjPbj,"",@"SHT_CUDA_INFO"
	.sectionflags	@""
	.align	4


	//----- nvinfo : EIATTR_CUDA_API_VERSION
	.align		4
        /*0000*/ 	.byte	0x04, 0x37
        /*0002*/ 	.short	(.L_274 - .L_273)
.L_273:
        /*0004*/ 	.word	0x00000082


	//----- nvinfo : EIATTR_KPARAM_INFO
	.align		4
.L_274:
        /*0008*/ 	.byte	0x04, 0x17
        /*000a*/ 	.short	(.L_276 - .L_275)
.L_275:
        /*000c*/ 	.word	0x00000000
        /*0010*/ 	.short	0x0002
        /*0012*/ 	.short	0x0010
        /*0014*/ 	.byte	0x00, 0xf0, 0x11, 0x00


	//----- nvinfo : EIATTR_KPARAM_INFO
	.align		4
.L_276:
        /*0018*/ 	.byte	0x04, 0x17
        /*001a*/ 	.short	(.L_278 - .L_277)
.L_277:
        /*001c*/ 	.word	0x00000000
        /*0020*/ 	.short	0x0001
        /*0022*/ 	.short	0x0008
        /*0024*/ 	.byte	0x00, 0xf5, 0x21, 0x00


	//----- nvinfo : EIATTR_KPARAM_INFO
	.align		4
.L_278:
        /*0028*/ 	.byte	0x04, 0x17
        /*002a*/ 	.short	(.L_280 - .L_279)
.L_279:
        /*002c*/ 	.word	0x00000000
        /*0030*/ 	.short	0x0000
        /*0032*/ 	.short	0x0000
        /*0034*/ 	.byte	0x00, 0xf5, 0x21, 0x00


	//----- nvinfo : EIATTR_SPARSE_MMA_MASK
	.align		4
.L_280:
        /*0038*/ 	.byte	0x03, 0x50
        /*003a*/ 	.short	0x0000


	//----- nvinfo : EIATTR_MAXREG_COUNT
	.align		4
        /*003c*/ 	.byte	0x03, 0x1b
        /*003e*/ 	.short	0x00ff


	//----- nvinfo : EIATTR_MERCURY_ISA_VERSION
	.align		4
        /*0040*/ 	.byte	0x03, 0x5f
        /*0042*/ 	.short	0x0101


	//----- nvinfo : EIATTR_VRC_CTA_INIT_COUNT
	.align		4
        /*0044*/ 	.byte	0x02, 0x4a
	.zero		1
	.zero		1


	//----- nvinfo : EIATTR_EXIT_INSTR_OFFSETS
	.align		4
        /*0048*/ 	.byte	0x04, 0x1c
        /*004a*/ 	.short	(.L_282 - .L_281)


	//   ....[0]....
.L_281:
        /*004c*/ 	.word	0x00000070


	//   ....[1]....
        /*0050*/ 	.word	0x00000390


	//----- nvinfo : EIATTR_CRS_STACK_SIZE
	.align		4
.L_282:
        /*0054*/ 	.byte	0x04, 0x1e
        /*0056*/ 	.short	(.L_284 - .L_283)
.L_283:
        /*0058*/ 	.word	0x00000000


	//----- nvinfo : EIATTR_CBANK_PARAM_SIZE
	.align		4
.L_284:
        /*005c*/ 	.byte	0x03, 0x19
        /*005e*/ 	.short	0x0014


	//----- nvinfo : EIATTR_PARAM_CBANK
	.align		4
        /*0060*/ 	.byte	0x04, 0x0a
        /*0062*/ 	.short	(.L_286 - .L_285)
	.align		4
.L_285:
        /*0064*/ 	.word	index@(.nv.constant0._Z12filterPrimesPjPbj)
        /*0068*/ 	.short	0x0380
        /*006a*/ 	.short	0x0014


	//----- nvinfo : EIATTR_SW_WAR
	.align		4
.L_286:
        /*006c*/ 	.byte	0x04, 0x36
        /*006e*/ 	.short	(.L_288 - .L_287)
.L_287:
        /*0070*/ 	.word	0x00000008
.L_288:


//--------------------- .nv.info._Z33denseDescartesFourierCoefficientsPfji --------------------------
	.section	.nv.info._Z33denseDescartesFourierCoefficientsPfji,"",@"SHT_CUDA_INFO"
	.sectionflags	@""
	.align	4


	//----- nvinfo : EIATTR_CUDA_API_VERSION
	.align		4
        /*0000*/ 	.byte	0x04, 0x37
        /*0002*/ 	.short	(.L_290 - .L_289)
.L_289:
        /*0004*/ 	.word	0x00000082


	//----- nvinfo : EIATTR_KPARAM_INFO
	.align		4
.L_290:
        /*0008*/ 	.byte	0x04, 0x17
        /*000a*/ 	.short	(.L_292 - .L_291)
.L_291:
        /*000c*/ 	.word	0x00000000
        /*0010*/ 	.short	0x0002
        /*0012*/ 	.short	0x000c
        /*0014*/ 	.byte	0x00, 0xf0, 0x11, 0x00


	//----- nvinfo : EIATTR_KPARAM_INFO
	.align		4
.L_292:
        /*0018*/ 	.byte	0x04, 0x17
        /*001a*/ 	.short	(.L_294 - .L_293)
.L_293:
        /*001c*/ 	.word	0x00000000
        /*0020*/ 	.short	0x0001
        /*0022*/ 	.short	0x0008
        /*0024*/ 	.byte	0x00, 0xf0, 0x11, 0x00


	//----- nvinfo : EIATTR_KPARAM_INFO
	.align		4
.L_294:
        /*0028*/ 	.byte	0x04, 0x17
        /*002a*/ 	.short	(.L_296 - .L_295)
.L_295:
        /*002c*/ 	.word	0x00000000
        /*0030*/ 	.short	0x0000
        /*0032*/ 	.short	0x0000
        /*0034*/ 	.byte	0x00, 0xf5, 0x21, 0x00


	//----- nvinfo : EIATTR_SPARSE_MMA_MASK
	.align		4
.L_296:
        /*0038*/ 	.byte	0x03, 0x50
        /*003a*/ 	.short	0x0000


	//----- nvinfo : EIATTR_MAXREG_COUNT
	.align		4
        /*003c*/ 	.byte	0x03, 0x1b
        /*003e*/ 	.short	0x00ff


	//----- nvinfo : EIATTR_MERCURY_ISA_VERSION
	.align		4
        /*0040*/ 	.byte	0x03, 0x5f
        /*0042*/ 	.short	0x0101


	//----- nvinfo : EIATTR_VRC_CTA_INIT_COUNT
	.align		4
        /*0044*/ 	.byte	0x02, 0x4a
	.zero		1
	.zero		1


	//----- nvinfo : EIATTR_EXIT_INSTR_OFFSETS
	.align		4
        /*0048*/ 	.byte	0x04, 0x1c
        /*004a*/ 	.short	(.L_298 - .L_297)


	//   ....[0]....
.L_297:
        /*004c*/ 	.word	0x00000080


	//   ....[1]....
        /*0050*/ 	.word	0x00000bf0


	//----- nvinfo : EIATTR_CRS_STACK_SIZE
	.align		4
.L_298:
        /*0054*/ 	.byte	0x04, 0x1e
        /*0056*/ 	.short	(.L_300 - .L_299)
.L_299:
        /*0058*/ 	.word	0x00000000


	//----- nvinfo : EIATTR_CBANK_PARAM_SIZE
	.align		4
.L_300:
        /*005c*/ 	.byte	0x03, 0x19
        /*005e*/ 	.short	0x0010


	//----- nvinfo : EIATTR_PARAM_CBANK
	.align		4
        /*0060*/ 	.byte	0x04, 0x0a
        /*0062*/ 	.short	(.L_302 - .L_301)
	.align		4
.L_301:
        /*0064*/ 	.word	index@(.nv.constant0._Z33denseDescartesFourierCoefficientsPfji)
        /*0068*/ 	.short	0x0380
        /*006a*/ 	.short	0x0010


	//----- nvinfo : EIATTR_SW_WAR
	.align		4
.L_302:
        /*006c*/ 	.byte	0x04, 0x36
        /*006e*/ 	.short	(.L_304 - .L_303)
.L_303:
        /*0070*/ 	.word	0x00000008
.L_304:


//--------------------- .nv.info._Z10findPrimesPjj --------------------------
	.section	.nv.info._Z10findPrimesPjj,"",@"SHT_CUDA_INFO"
	.sectionflags	@""
	.align	4


	//----- nvinfo : EIATTR_CUDA_API_VERSION
	.align		4
        /*0000*/ 	.byte	0x04, 0x37
        /*0002*/ 	.short	(.L_306 - .L_305)
.L_305:
        /*0004*/ 	.word	0x00000082


	//----- nvinfo : EIATTR_KPARAM_INFO
	.align		4
.L_306:
        /*0008*/ 	.byte	0x04, 0x17
        /*000a*/ 	.short	(.L_308 - .L_307)
.L_307:
        /*000c*/ 	.word	0x00000000
        /*0010*/ 	.short	0x0001
        /*0012*/ 	.short	0x0008
        /*0014*/ 	.byte	0x00, 0xf0, 0x11, 0x00


	//----- nvinfo : EIATTR_KPARAM_INFO
	.align		4
.L_308:
        /*0018*/ 	.byte	0x04, 0x17
        /*001a*/ 	.short	(.L_310 - .L_309)
.L_309:
        /*001c*/ 	.word	0x00000000
        /*0020*/ 	.short	0x0000
        /*0022*/ 	.short	0x0000
        /*0024*/ 	.byte	0x00, 0xf5, 0x21, 0x00


	//----- nvinfo : EIATTR_SPARSE_MMA_MASK
	.align		4
.L_310:
        /*0028*/ 	.byte	0x03, 0x50
        /*002a*/ 	.short	0x0000


	//----- nvinfo : EIATTR_MAXREG_COUNT
	.align		4
        /*002c*/ 	.byte	0x03, 0x1b
        /*002e*/ 	.short	0x00ff


	//----- nvinfo : EIATTR_MERCURY_ISA_VERSION
	.align		4
        /*0030*/ 	.byte	0x03, 0x5f
        /*0032*/ 	.short	0x0101


	//----- nvinfo : EIATTR_VRC_CTA_INIT_COUNT
	.align		4
        /*0034*/ 	.byte	0x02, 0x4a
	.zero		1
	.zero		1


	//----- nvinfo : EIATTR_EXIT_INSTR_OFFSETS
	.align		4
        /*0038*/ 	.byte	0x04, 0x1c
        /*003a*/ 	.short	(.L_312 - .L_311)


	//   ....[0]....
.L_311:
        /*003c*/ 	.word	0x00000470


	//----- nvinfo : EIATTR_CRS_STACK_SIZE
	.align		4
.L_312:
        /*0040*/ 	.byte	0x04, 0x1e
        /*0042*/ 	.short	(.L_314 - .L_313)
.L_313:
        /*0044*/ 	.word	0x00000000


	//----- nvinfo : EIATTR_CBANK_PARAM_SIZE
	.align		4
.L_314:
        /*0048*/ 	.byte	0x03, 0x19
        /*004a*/ 	.short	0x000c


	//----- nvinfo : EIATTR_PARAM_CBANK
	.align		4
        /*004c*/ 	.byte	0x04, 0x0a
        /*004e*/ 	.short	(.L_316 - .L_315)
	.align		4
.L_315:
        /*0050*/ 	.word	index@(.nv.constant0._Z10findPrimesPjj)
        /*0054*/ 	.short	0x0380
        /*0056*/ 	.short	0x000c


	//----- nvinfo : EIATTR_SW_WAR
	.align		4
.L_316:
        /*0058*/ 	.byte	0x04, 0x36
        /*005a*/ 	.short	(.L_318 - .L_317)
.L_317:
        /*005c*/ 	.word	0x00000008
.L_318:


//--------------------- .nv.callgraph             --------------------------
	.section	.nv.callgraph,"",@"SHT_CUDA_CALLGRAPH"
	.align	4
	.sectionentsize	8
	.align		4
        /*0000*/ 	.word	0x00000000
	.align		4
        /*0004*/ 	.word	0xffffffff
	.align		4
        /*0008*/ 	.word	0x00000000
	.align		4
        /*000c*/ 	.word	0xfffffffe
	.align		4
        /*0010*/ 	.word	0x00000000
	.align		4
        /*0014*/ 	.word	0xfffffffd
	.align		4
        /*0018*/ 	.word	0x00000000
	.align		4
        /*001c*/ 	.word	0xfffffffc


//--------------------- .nv.constant4             --------------------------
	.section	.nv.constant4,"a",@progbits
	.align	8
	.align		8
.nv.constant4:
        /*0000*/ 	.dword	__cudart_i2opi_f


//--------------------- .text._Z17shiftCoefficientsPffi --------------------------
	.section	.text._Z17shiftCoefficientsPffi,"ax",@progbits
	.align	128
        .global         _Z17shiftCoefficientsPffi
        .type           _Z17shiftCoefficientsPffi,@function
        .size           _Z17shiftCoefficientsPffi,(.L_x_115 - _Z17shiftCoefficientsPffi)
        .other          _Z17shiftCoefficientsPffi,@"STO_CUDA_ENTRY STV_DEFAULT"
_Z17shiftCoefficientsPffi:
.text._Z17shiftCoefficientsPffi:
[----:B------:R-:W-:Y:S01]  /*0000*/  LDC R1, c[0x0][0x37c] ;  /* 0x0000df00ff017b82 */ /* 0x000fe20000000800 */
[----:B------:R-:W0:Y:S07]  /*0010*/  S2R R5, SR_TID.X ;  /* 0x0000000000057919 */ /* 0x000e2e0000002100 */
[----:B------:R-:W0:Y:S01]  /*0020*/  S2UR UR4, SR_CTAID.X ;  /* 0x00000000000479c3 */ /* 0x000e220000002500 */
[----:B------:R-:W1:Y:S07]  /*0030*/  LDCU UR5, c[0x0][0x38c] ;  /* 0x00007180ff0577ac */ /* 0x000e6e0008000800 */
[----:B------:R-:W0:Y:S02]  /*0040*/  LDC R0, c[0x0][0x360] ;  /* 0x0000d800ff007b82 */ /* 0x000e240000000800 */
[----:B0-----:R-:W-:-:S05]  /*0050*/  IMAD R5, R0, UR4, R5 ;  /* 0x0000000400057c24 */ /* 0x001fca000f8e0205 */
[----:B-1----:R-:W-:-:S13]  /*0060*/  ISETP.GE.AND P0, PT, R5, UR5, PT ;  /* 0x0000000505007c0c */ /* 0x002fda000bf06270 */
[----:B------:R-:W-:Y:S05]  /*0070*/  @P0 EXIT ;  /* 0x000000000000094d */ /* 0x000fea0003800000 */
[----:B------:R-:W0:Y:S01]  /*0080*/  LDC.64 R2, c[0x0][0x380] ;  /* 0x0000e000ff027b82 */ /* 0x000e220000000a00 */
[----:B------:R-:W1:Y:S01]  /*0090*/  LDCU.64 UR4, c[0x0][0x358] ;  /* 0x00006b00ff0477ac */ /* 0x000e620008000a00 */
[----:B------:R-:W2:Y:S01]  /*00a0*/  LDCU UR6, c[0x0][0x388] ;  /* 0x00007100ff0677ac */ /* 0x000ea20008000800 */
[----:B0-----:R-:W-:-:S05]  /*00b0*/  IMAD.WIDE R2, R5, 0x4, R2 ;  /* 0x0000000405027825 */ /* 0x001fca00078e0202 */
[----:B-1----:R-:W2:Y:S02]  /*00c0*/  LDG.E R0, desc[UR4][R2.64] ;  /* 0x0000000402007981 */ /* 0x002ea4000c1e1900 */
[----:B--2---:R-:W-:-:S05]  /*00d0*/  FADD R5, R0, UR6 ;  /* 0x0000000600057e21 */ /* 0x004fca0008000000 */
[----:B------:R-:W-:Y:S01]  /*00e0*/  STG.E desc[UR4][R2.64], R5 ;  /* 0x0000000502007986 */ /* 0x000fe2000c101904 */
[----:B------:R-:W-:Y:S05]  /*00f0*/  EXIT ;  /* 0x000000000000794d */ /* 0x000fea0003800000 */
.L_x_0:
[----:B------:R-:W-:-:S00]  /*0100*/  BRA `(.L_x_0) ;  /* 0xfffffffc00fc7947 */ /* 0x000fc0000383ffff */
[----:B------:R-:W-:-:S00]  /*0110*/  NOP ;  /* 0x0000000000007918 */ /* 0x000fc00000000000 */
        /* <DEDUP_REMOVED lines=14> */
.L_x_115:


//--------------------- .text._Z17scaleCoefficientsPffi --------------------------
	.section	.text._Z17scaleCoefficientsPffi,"ax",@progbits
	.align	128
        .global         _Z17scaleCoefficientsPffi
        .type           _Z17scaleCoefficientsPffi,@function
        .size           _Z17scaleCoefficientsPffi,(.L_x_116 - _Z17scaleCoefficientsPffi)
        .other          _Z17scaleCoefficientsPffi,@"STO_CUDA_ENTRY STV_DEFAULT"
_Z17scaleCoefficientsPffi:
.text._Z17scaleCoefficientsPffi:
        /* <DEDUP_REMOVED lines=13> */
[----:B--2---:R-:W-:-:S05]  /*00d0*/  FMUL R5, R0, UR6 ;  /* 0x0000000600057c20 */ /* 0x004fca0008400000 */
[----:B------:R-:W-:Y:S01]  /*00e0*/  STG.E desc[UR4][R2.64], R5 ;  /* 0x0000000502007986 */ /* 0x000fe2000c101904 */
[----:B------:R-:W-:Y:S05]  /*00f0*/  EXIT ;  /* 0x000000000000794d */ /* 0x000fea0003800000 */
.L_x_1:
        /* <DEDUP_REMOVED lines=16> */
.L_x_116:


//--------------------- .text._Z21integrateCoefficientsPfS_i --------------------------
	.section	.text._Z21integrateCoefficientsPfS_i,"ax",@progbits
	.align	128
        .global         _Z21integrateCoefficientsPfS_i
        .type           _Z21integrateCoefficientsPfS_i,@function
        .size           _Z21integrateCoefficientsPfS_i,(.L_x_117 - _Z21integrateCoefficientsPfS_i)
        .other          _Z21integrateCoefficientsPfS_i,@"STO_CUDA_ENTRY STV_DEFAULT"
_Z21integrateCoefficientsPfS_i:
.text._Z21integrateCoefficientsPfS_i:
[----:B------:R-:W-:Y:S01]  /*0000*/  LDC R1, c[0x0][0x37c] ;  /* 0x0000df00ff017b82 */ /* 0x000fe20000000800 */
[----:B------:R-:W0:Y:S07]  /*0010*/  S2R R7, SR_TID.X ;  /* 0x0000000000077919 */ /* 0x000e2e0000002100 */
[----:B------:R-:W0:Y:S01]  /*0020*/  S2UR UR5, SR_CTAID.X ;  /* 0x00000000000579c3 */ /* 0x000e220000002500 */
[----:B------:R-:W1:Y:S07]  /*0030*/  LDCU UR4, c[0x0][0x390] ;  /* 0x00007200ff0477ac */ /* 0x000e6e0008000800 */
[----:B------:R-:W0:Y:S01]  /*0040*/  LDC R0, c[0x0][0x360] ;  /* 0x0000d800ff007b82 */ /* 0x000e220000000800 */
[----:B-1----:R-:W-:Y:S01]  /*0050*/  UIADD3 UR4, UPT, UPT, UR4, -0x1, URZ ;  /* 0xffffffff04047890 */ /* 0x002fe2000fffe0ff */
[----:B0-----:R-:W-:-:S05]  /*0060*/  IMAD R7, R0, UR5, R7 ;  /* 0x0000000500077c24 */ /* 0x001fca000f8e0207 */
[----:B------:R-:W-:-:S13]  /*0070*/  ISETP.GE.AND P0, PT, R7, UR4, PT ;  /* 0x0000000407007c0c */ /* 0x000fda000bf06270 */
[----:B------:R-:W-:Y:S05]  /*0080*/  @P0 EXIT ;  /* 0x000000000000094d */ /* 0x000fea0003800000 */
[----:B------:R-:W0:Y:S01]  /*0090*/  LDC.64 R2, c[0x0][0x380] ;  /* 0x0000e000ff027b82 */ /* 0x000e220000000a00 */
[----:B------:R-:W1:Y:S07]  /*00a0*/  LDCU.64 UR4, c[0x0][0x358] ;  /* 0x00006b00ff0477ac */ /* 0x000e6e0008000a00 */
[----:B------:R-:W2:Y:S01]  /*00b0*/  LDC.64 R4, c[0x0][0x388] ;  /* 0x0000e200ff047b82 */ /* 0x000ea20000000a00 */
[----:B0-----:R-:W-:-:S05]  /*00c0*/  IMAD.WIDE R2, R7, 0x4, R2 ;  /* 0x0000000407027825 */ /* 0x001fca00078e0202 */
[----:B-1----:R-:W3:Y:S04]  /*00d0*/  LDG.E R0, desc[UR4][R2.64+0x4] ;  /* 0x0000040402007981 */ /* 0x002ee8000c1e1900 */
[----:B------:R-:W3:Y:S01]  /*00e0*/  LDG.E R9, desc[UR4][R2.64] ;  /* 0x0000000402097981 */ /* 0x000ee2000c1e1900 */
[----:B--2---:R-:W-:-:S04]  /*00f0*/  IMAD.WIDE R4, R7, 0x4, R4 ;  /* 0x0000000407047825 */ /* 0x004fc800078e0204 */
[----:B---3--:R-:W-:-:S04]  /*0100*/  FADD R0, R0, R9 ;  /* 0x0000000900007221 */ /* 0x008fc80000000000 */
[----:B------:R-:W-:-:S05]  /*0110*/  FMUL R7, R0, 0.5 ;  /* 0x3f00000000077820 */ /* 0x000fca0000400000 */
[----:B------:R-:W-:Y:S01]  /*0120*/  STG.E desc[UR4][R4.64], R7 ;  /* 0x0000000704007986 */ /* 0x000fe2000c101904 */
[----:B------:R-:W-:Y:S05]  /*0130*/  EXIT ;  /* 0x000000000000794d */ /* 0x000fea0003800000 */
.L_x_2:
        /* <DEDUP_REMOVED lines=12> */
.L_x_117:


//--------------------- .text._Z29computeDerivativeCoefficientsPfS_i --------------------------
	.section	.text._Z29computeDerivativeCoefficientsPfS_i,"ax",@progbits
	.align	128
        .global         _Z29computeDerivativeCoefficientsPfS_i
        .type           _Z29computeDerivativeCoefficientsPfS_i,@function
        .size           _Z29computeDerivativeCoefficientsPfS_i,(.L_x_118 - _Z29computeDerivativeCoefficientsPfS_i)
        .other          _Z29computeDerivativeCoefficientsPfS_i,@"STO_CUDA_ENTRY STV_DEFAULT"
_Z29computeDerivativeCoefficientsPfS_i:
.text._Z29computeDerivativeCoefficientsPfS_i:
        /* <DEDUP_REMOVED lines=16> */
[----:B---3--:R-:W-:-:S04]  /*0100*/  FADD R0, R0, -R9 ;  /* 0x8000000900007221 */ /* 0x008fc80000000000 */
[----:B------:R-:W-:-:S05]  /*0110*/  FMUL R7, R0, 0.5 ;  /* 0x3f00000000077820 */ /* 0x000fca0000400000 */
[----:B------:R-:W-:Y:S01]  /*0120*/  STG.E desc[UR4][R4.64], R7 ;  /* 0x0000000704007986 */ /* 0x000fe2000c101904 */
[----:B------:R-:W-:Y:S05]  /*0130*/  EXIT ;  /* 0x000000000000794d */ /* 0x000fea0003800000 */
.L_x_3:
        /* <DEDUP_REMOVED lines=12> */
.L_x_118:


//--------------------- .text._Z19applyWindowFunctionPfi --------------------------
	.section	.text._Z19applyWindowFunctionPfi,"ax",@progbits
	.align	128
        .global         _Z19applyWindowFunctionPfi
        .type           _Z19applyWindowFunctionPfi,@function
        .size           _Z19applyWindowFunctionPfi,(.L_x_110 - _Z19applyWindowFunctionPfi)
        .other          _Z19applyWindowFunctionPfi,@"STO_CUDA_ENTRY STV_DEFAULT"
_Z19applyWindowFunctionPfi:
.text._Z19applyWindowFunctionPfi:
[----:B------:R-:W0:Y:S01]  /*0000*/  LDC R1, c[0x0][0x37c] ;  /* 0x0000df00ff017b82 */ /* 0x000e220000000800 */
[----:B------:R-:W1:Y:S07]  /*0010*/  S2R R5, SR_TID.X ;  /* 0x0000000000057919 */ /* 0x000e6e0000002100 */
[----:B------:R-:W1:Y:S01]  /*0020*/  S2UR UR4, SR_CTAID.X ;  /* 0x00000000000479c3 */ /* 0x000e620000002500 */
[----:B------:R-:W2:Y:S01]  /*0030*/  LDCU UR5, c[0x0][0x388] ;  /* 0x00007100ff0577ac */ /* 0x000ea20008000800 */
[----:B0-----:R-:W-:-:S06]  /*0040*/  VIADD R1, R1, 0xffffffe0 ;  /* 0xffffffe001017836 */ /* 0x001fcc0000000000 */
[----:B------:R-:W1:Y:S02]  /*0050*/  LDC R0, c[0x0][0x360] ;  /* 0x0000d800ff007b82 */ /* 0x000e640000000800 */
[----:B-1----:R-:W-:-:S05]  /*0060*/  IMAD R5, R0, UR4, R5 ;  /* 0x0000000400057c24 */ /* 0x002fca000f8e0205 */
[----:B--2---:R-:W-:-:S13]  /*0070*/  ISETP.GE.AND P0, PT, R5, UR5, PT ;  /* 0x0000000505007c0c */ /* 0x004fda000bf06270 */
[----:B------:R-:W-:Y:S05]  /*0080*/  @P0 EXIT ;  /* 0x000000000000094d */ /* 0x000fea0003800000 */
[----:B------:R-:W-:Y:S01]  /*0090*/  I2FP.F32.S32 R3, UR5 ;  /* 0x0000000500037c45 */ /* 0x000fe20008201400 */
[----:B------:R-:W-:Y:S01]  /*00a0*/  BSSY.RECONVERGENT B0, `(.L_x_4) ;  /* 0x000000d000007945 */ /* 0x000fe20003800200 */
[----:B------:R-:W-:Y:S02]  /*00b0*/  I2FP.F32.S32 R0, R5 ;  /* 0x0000000500007245 */ /* 0x000fe40000201400 */
[----:B------:R-:W0:Y:S08]  /*00c0*/  MUFU.RCP R2, R3 ;  /* 0x0000000300027308 */ /* 0x000e300000001000 */
[----:B------:R-:W1:Y:S01]  /*00d0*/  FCHK P0, R0, R3 ;  /* 0x0000000300007302 */ /* 0x000e620000000000 */
[----:B0-----:R-:W-:-:S04]  /*00e0*/  FFMA R7, -R3, R2, 1 ;  /* 0x3f80000003077423 */ /* 0x001fc80000000102 */
[----:B------:R-:W-:-:S04]  /*00f0*/  FFMA R7, R2, R7, R2 ;  /* 0x0000000702077223 */ /* 0x000fc80000000002 */
[----:B------:R-:W-:-:S04]  /*0100*/  FFMA R2, R0, R7, RZ ;  /* 0x0000000700027223 */ /* 0x000fc800000000ff */
[----:B------:R-:W-:-:S04]  /*0110*/  FFMA R4, -R3, R2, R0 ;  /* 0x0000000203047223 */ /* 0x000fc80000000100 */
[----:B------:R-:W-:Y:S01]  /*0120*/  FFMA R7, R7, R4, R2 ;  /* 0x0000000407077223 */ /* 0x000fe20000000002 */
[----:B-1----:R-:W-:Y:S06]  /*0130*/  @!P0 BRA `(.L_x_5) ;  /* 0x00000000000c8947 */ /* 0x002fec0003800000 */
[----:B------:R-:W-:-:S07]  /*0140*/  MOV R2, 0x160 ;  /* 0x0000016000027802 */ /* 0x000fce0000000f00 */
[----:B------:R-:W-:Y:S05]  /*0150*/  CALL.REL.NOINC `($__internal_0_$__cuda_sm3x_div_rn_noftz_f32_slowpath) ;  /* 0x00000004006c7944 */ /* 0x000fea0003c00000 */
[----:B------:R-:W-:-:S07]  /*0160*/  IMAD.MOV.U32 R7, RZ, RZ, R0 ;  /* 0x000000ffff077224 */ /* 0x000fce00078e0000 */
.L_x_5:
[----:B------:R-:W-:Y:S05]  /*0170*/  BSYNC.RECONVERGENT B0 ;  /* 0x0000000000007941 */ /* 0x000fea0003800200 */
.L_x_4:
[C---:B------:R-:W-:Y:S01]  /*0180*/  FMUL R0, R7.reuse, 0.63661974668502807617 ;  /* 0x3f22f98307007820 */ /* 0x040fe20000400000 */
[----:B------:R-:W-:Y:S01]  /*0190*/  FSETP.GE.AND P0, PT, |R7|, 105615, PT ;  /* 0x47ce47800700780b */ /* 0x000fe20003f06200 */
[----:B------:R-:W0:Y:S01]  /*01a0*/  LDCU.64 UR6, c[0x0][0x358] ;  /* 0x00006b00ff0677ac */ /* 0x000e220008000a00 */
[----:B------:R-:W-:Y:S03]  /*01b0*/  BSSY.RECONVERGENT B0, `(.L_x_6) ;  /* 0x000003e000007945 */ /* 0x000fe60003800200 */
[----:B------:R-:W1:Y:S02]  /*01c0*/  F2I.NTZ R0, R0 ;  /* 0x0000000000007305 */ /* 0x000e640000203100 */
[----:B-1----:R-:W-:-:S05]  /*01d0*/  I2FP.F32.S32 R2, R0 ;  /* 0x0000000000027245 */ /* 0x002fca0000201400 */
[----:B------:R-:W-:-:S04]  /*01e0*/  FFMA R3, R2, -1.5707962512969970703, R7 ;  /* 0xbfc90fda02037823 */ /* 0x000fc80000000007 */
[----:B------:R-:W-:-:S04]  /*01f0*/  FFMA R3, R2, -7.5497894158615963534e-08, R3 ;  /* 0xb3a2216802037823 */ /* 0x000fc80000000003 */
[----:B------:R-:W-:Y:S01]  /*0200*/  FFMA R4, R2, -5.3903029534742383927e-15, R3 ;  /* 0xa7c234c502047823 */ /* 0x000fe20000000003 */
[----:B0-----:R-:W-:Y:S06]  /*0210*/  @!P0 BRA `(.L_x_7) ;  /* 0x0000000000dc8947 */ /* 0x001fec0003800000 */
[----:B------:R-:W-:-:S13]  /*0220*/  FSETP.NEU.AND P0, PT, |R7|, +INF , PT ;  /* 0x7f8000000700780b */ /* 0x000fda0003f0d200 */
[----:B------:R-:W-:Y:S01]  /*0230*/  @!P0 FMUL R4, RZ, R7 ;  /* 0x00000007ff048220 */ /* 0x000fe20000400000 */
[----:B------:R-:W-:Y:S01]  /*0240*/  @!P0 IMAD.MOV.U32 R0, RZ, RZ, RZ ;  /* 0x000000ffff008224 */ /* 0x000fe200078e00ff */
[----:B------:R-:W-:Y:S06]  /*0250*/  @!P0 BRA `(.L_x_7) ;  /* 0x0000000000cc8947 */ /* 0x000fec0003800000 */
[----:B------:R-:W-:Y:S01]  /*0260*/  IMAD.SHL.U32 R2, R7, 0x100, RZ ;  /* 0x0000010007027824 */ /* 0x000fe200078e00ff */
[----:B------:R-:W0:Y:S01]  /*0270*/  LDCU.64 UR8, c[0x4][URZ] ;  /* 0x01000000ff0877ac */ /* 0x000e220008000a00 */
[----:B------:R-:W-:Y:S02]  /*0280*/  IMAD.MOV.U32 R6, RZ, RZ, RZ ;  /* 0x000000ffff067224 */ /* 0x000fe400078e00ff */
[----:B------:R-:W-:Y:S01]  /*0290*/  IMAD.MOV.U32 R0, RZ, RZ, R1 ;  /* 0x000000ffff007224 */ /* 0x000fe200078e0001 */
[----:B------:R-:W-:Y:S01]  /*02a0*/  LOP3.LUT R13, R2, 0x80000000, RZ, 0xfc, !PT ;  /* 0x80000000020d7812 */ /* 0x000fe200078efcff */
[----:B------:R-:W-:Y:S01]  /*02b0*/  UMOV UR5, URZ ;  /* 0x000000ff00057c82 */ /* 0x000fe20008000000 */
[----:B------:R-:W-:-:S05]  /*02c0*/  UMOV UR4, URZ ;  /* 0x000000ff00047c82 */ /* 0x000fca0008000000 */
.L_x_8:
[----:B0-----:R-:W-:Y:S02]  /*02d0*/  IMAD.U32 R8, RZ, RZ, UR8 ;  /* 0x00000008ff087e24 */ /* 0x001fe4000f8e00ff */
[----:B------:R-:W-:-:S05]  /*02e0*/  IMAD.U32 R9, RZ, RZ, UR9 ;  /* 0x00000009ff097e24 */ /* 0x000fca000f8e00ff */
[----:B------:R-:W2:Y:S01]  /*02f0*/  LDG.E.CONSTANT R2, desc[UR6][R8.64] ;  /* 0x0000000608027981 */ /* 0x000ea2000c1e9900 */
[----:B------:R-:W-:Y:S02]  /*0300*/  UIADD3 UR8, UP0, UPT, UR8, 0x4, URZ ;  /* 0x0000000408087890 */ /* 0x000fe4000ff1e0ff */
[----:B------:R-:W-:Y:S02]  /*0310*/  UIADD3 UR4, UPT, UPT, UR4, 0x1, URZ ;  /* 0x0000000104047890 */ /* 0x000fe4000fffe0ff */
[----:B------:R-:W-:Y:S02]  /*0320*/  UIADD3.X UR9, UPT, UPT, URZ, UR9, URZ, UP0, !UPT ;  /* 0x00000009ff097290 */ /* 0x000fe400087fe4ff */
[----:B------:R-:W-:Y:S01]  /*0330*/  UISETP.NE.AND UP0, UPT, UR4, 0x6, UPT ;  /* 0x000000060400788c */ /* 0x000fe2000bf05270 */
[----:B--2---:R-:W-:-:S03]  /*0340*/  IMAD.WIDE.U32 R2, R2, R13, RZ ;  /* 0x0000000d02027225 */ /* 0x004fc600078e00ff */
[----:B------:R-:W-:-:S04]  /*0350*/  IADD3 R11, P0, PT, R2, R6, RZ ;  /* 0x00000006020b7210 */ /* 0x000fc80007f1e0ff */
[----:B------:R-:W-:Y:S01]  /*0360*/  IADD3.X R6, PT, PT, R3, UR5, RZ, P0, !PT ;  /* 0x0000000503067c10 */ /* 0x000fe200087fe4ff */
[----:B------:R0:W-:Y:S02]  /*0370*/  STL [R0], R11 ;  /* 0x0000000b00007387 */ /* 0x0001e40000100800 */
[----:B0-----:R-:W-:Y:S01]  /*0380*/  VIADD R0, R0, 0x4 ;  /* 0x0000000400007836 */ /* 0x001fe20000000000 */
[----:B------:R-:W-:Y:S06]  /*0390*/  BRA.U UP0, `(.L_x_8) ;  /* 0xfffffffd00cc7547 */ /* 0x000fec000b83ffff */
[----:B------:R-:W-:Y:S01]  /*03a0*/  SHF.R.U32.HI R4, RZ, 0x17, R7 ;  /* 0x00000017ff047819 */ /* 0x000fe20000011607 */
[----:B------:R0:W-:Y:S03]  /*03b0*/  STL [R1+0x18], R6 ;  /* 0x0000180601007387 */ /* 0x0001e60000100800 */
[C---:B------:R-:W-:Y:S02]  /*03c0*/  LOP3.LUT R0, R4.reuse, 0xe0, RZ, 0xc0, !PT ;  /* 0x000000e004007812 */ /* 0x040fe400078ec0ff */
[----:B------:R-:W-:-:S03]  /*03d0*/  LOP3.LUT P0, RZ, R4, 0x1f, RZ, 0xc0, !PT ;  /* 0x0000001f04ff7812 */ /* 0x000fc6000780c0ff */
[----:B------:R-:W-:-:S05]  /*03e0*/  VIADD R0, R0, 0xffffff80 ;  /* 0xffffff8000007836 */ /* 0x000fca0000000000 */
[----:B------:R-:W-:-:S05]  /*03f0*/  SHF.R.U32.HI R0, RZ, 0x5, R0 ;  /* 0x00000005ff007819 */ /* 0x000fca0000011600 */
[----:B------:R-:W-:-:S05]  /*0400*/  IMAD R10, R0, -0x4, R1 ;  /* 0xfffffffc000a7824 */ /* 0x000fca00078e0201 */
[----:B------:R-:W2:Y:S04]  /*0410*/  LDL R0, [R10+0x18] ;  /* 0x000018000a007983 */ /* 0x000ea80000100800 */
[----:B------:R-:W2:Y:S04]  /*0420*/  LDL R3, [R10+0x14] ;  /* 0x000014000a037983 */ /* 0x000ea80000100800 */
[----:B------:R-:W3:Y:S01]  /*0430*/  @P0 LDL R2, [R10+0x10] ;  /* 0x000010000a020983 */ /* 0x000ee20000100800 */
[----:B------:R-:W-:Y:S01]  /*0440*/  LOP3.LUT R4, R4, 0x1f, RZ, 0xc0, !PT ;  /* 0x0000001f04047812 */ /* 0x000fe200078ec0ff */
[----:B------:R-:W-:Y:S01]  /*0450*/  UMOV UR4, 0x54442d19 ;  /* 0x54442d1900047882 */ /* 0x000fe20000000000 */
[----:B------:R-:W-:-:S02]  /*0460*/  UMOV UR5, 0x3bf921fb ;  /* 0x3bf921fb00057882 */ /* 0x000fc40000000000 */
[-C--:B--2---:R-:W-:Y:S02]  /*0470*/  @P0 SHF.L.W.U32.HI R0, R3, R4.reuse, R0 ;  /* 0x0000000403000219 */ /* 0x084fe40000010e00 */
[----:B---3--:R-:W-:Y:S02]  /*0480*/  @P0 SHF.L.W.U32.HI R3, R2, R4, R3 ;  /* 0x0000000402030219 */ /* 0x008fe40000010e03 */
[----:B------:R-:W-:Y:S02]  /*0490*/  ISETP.GE.AND P0, PT, R7, RZ, PT ;  /* 0x000000ff0700720c */ /* 0x000fe40003f06270 */
[C---:B------:R-:W-:Y:S01]  /*04a0*/  SHF.L.W.U32.HI R2, R3.reuse, 0x2, R0 ;  /* 0x0000000203027819 */ /* 0x040fe20000010e00 */
[----:B------:R-:W-:-:S03]  /*04b0*/  IMAD.SHL.U32 R3, R3, 0x4, RZ ;  /* 0x0000000403037824 */ /* 0x000fc600078e00ff */
[----:B------:R-:W-:Y:S02]  /*04c0*/  SHF.R.S32.HI R4, RZ, 0x1f, R2 ;  /* 0x0000001fff047819 */ /* 0x000fe40000011402 */
[----:B------:R-:W-:Y:S02]  /*04d0*/  LOP3.LUT R7, R2, R7, RZ, 0x3c, !PT ;  /* 0x0000000702077212 */ /* 0x000fe400078e3cff */
[C---:B------:R-:W-:Y:S02]  /*04e0*/  LOP3.LUT R8, R4.reuse, R3, RZ, 0x3c, !PT ;  /* 0x0000000304087212 */ /* 0x040fe400078e3cff */
[----:B------:R-:W-:Y:S02]  /*04f0*/  LOP3.LUT R9, R4, R2, RZ, 0x3c, !PT ;  /* 0x0000000204097212 */ /* 0x000fe400078e3cff */
[----:B------:R-:W-:Y:S02]  /*0500*/  SHF.R.U32.HI R3, RZ, 0x1e, R0 ;  /* 0x0000001eff037819 */ /* 0x000fe40000011600 */
[----:B------:R-:W-:-:S02]  /*0510*/  ISETP.GE.AND P1, PT, R7, RZ, PT ;  /* 0x000000ff0700720c */ /* 0x000fc40003f26270 */
[----:B------:R-:W1:Y:S01]  /*0520*/  I2F.F64.S64 R8, R8 ;  /* 0x0000000800087312 */ /* 0x000e620000301c00 */
[----:B------:R-:W-:-:S05]  /*0530*/  LEA.HI R0, R2, R3, RZ, 0x1 ;  /* 0x0000000302007211 */ /* 0x000fca00078f08ff */
[----:B------:R-:W-:-:S04]  /*0540*/  IMAD.MOV R2, RZ, RZ, -R0 ;  /* 0x000000ffff027224 */ /* 0x000fc800078e0a00 */
[----:B------:R-:W-:Y:S01]  /*0550*/  @!P0 IMAD.MOV.U32 R0, RZ, RZ, R2 ;  /* 0x000000ffff008224 */ /* 0x000fe200078e0002 */
[----:B-1----:R-:W-:-:S10]  /*0560*/  DMUL R10, R8, UR4 ;  /* 0x00000004080a7c28 */ /* 0x002fd40008000000 */
[----:B------:R-:W1:Y:S02]  /*0570*/  F2F.F32.F64 R10, R10 ;  /* 0x0000000a000a7310 */ /* 0x000e640000301000 */
[----:B01----:R-:W-:-:S07]  /*0580*/  FSEL R4, -R10, R10, !P1 ;  /* 0x0000000a0a047208 */ /* 0x003fce0004800100 */
.L_x_7:
[----:B------:R-:W-:Y:S05]  /*0590*/  BSYNC.RECONVERGENT B0 ;  /* 0x0000000000007941 */ /* 0x000fea0003800200 */
.L_x_6:
[----:B------:R-:W0:Y:S02]  /*05a0*/  LDC.64 R2, c[0x0][0x380] ;  /* 0x0000e000ff027b82 */ /* 0x000e240000000a00 */
[----:B0-----:R-:W-:-:S05]  /*05b0*/  IMAD.WIDE R2, R5, 0x4, R2 ;  /* 0x0000000405027825 */ /* 0x001fca00078e0202 */
[----:B------:R-:W2:Y:S01]  /*05c0*/  LDG.E R9, desc[UR6][R2.64] ;  /* 0x0000000602097981 */ /* 0x000ea2000c1e1900 */
[----:B------:R-:W-:Y:S02]  /*05d0*/  IMAD.MOV.U32 R8, RZ, RZ, 0x37cbac00 ;  /* 0x37cbac00ff087424 */ /* 0x000fe400078e00ff */
[----:B------:R-:W-:Y:S01]  /*05e0*/  FMUL R5, R4, R4 ;  /* 0x0000000404057220 */ /* 0x000fe20000400000 */
[C---:B------:R-:W-:Y:S02]  /*05f0*/  LOP3.LUT R6, R0.reuse, 0x1, RZ, 0xc0, !PT ;  /* 0x0000000100067812 */ /* 0x040fe400078ec0ff */
[----:B------:R-:W-:Y:S01]  /*0600*/  LOP3.LUT P1, RZ, R0, 0x2, RZ, 0xc0, !PT ;  /* 0x0000000200ff7812 */ /* 0x000fe2000782c0ff */
[----:B------:R-:W-:Y:S01]  /*0610*/  FFMA R7, R5, R8, -0.0013887860113754868507 ;  /* 0xbab607ed05077423 */ /* 0x000fe20000000008 */
[----:B------:R-:W-:Y:S01]  /*0620*/  ISETP.NE.U32.AND P0, PT, R6, 0x1, PT ;  /* 0x000000010600780c */ /* 0x000fe20003f05070 */
[----:B------:R-:W-:-:S03]  /*0630*/  IMAD.MOV.U32 R8, RZ, RZ, 0x3d2aaabb ;  /* 0x3d2aaabbff087424 */ /* 0x000fc600078e00ff */
[----:B------:R-:W-:Y:S01]  /*0640*/  FSEL R6, R7, -0.00019574658654164522886, !P0 ;  /* 0xb94d415307067808 */ /* 0x000fe20004000000 */
[----:B------:R-:W-:Y:S01]  /*0650*/  IMAD.MOV.U32 R7, RZ, RZ, 0x3effffff ;  /* 0x3effffffff077424 */ /* 0x000fe200078e00ff */
[----:B------:R-:W-:Y:S02]  /*0660*/  FSEL R8, R8, 0.0083327032625675201416, !P0 ;  /* 0x3c0885e408087808 */ /* 0x000fe40004000000 */
[----:B------:R-:W-:Y:S02]  /*0670*/  FSEL R0, R4, 1, P0 ;  /* 0x3f80000004007808 */ /* 0x000fe40000000000 */
[----:B------:R-:W-:Y:S01]  /*0680*/  FSEL R7, -R7, -0.16666662693023681641, !P0 ;  /* 0xbe2aaaa807077808 */ /* 0x000fe20004000100 */
[----:B------:R-:W-:-:S04]  /*0690*/  FFMA R6, R5, R6, R8 ;  /* 0x0000000605067223 */ /* 0x000fc80000000008 */
[C---:B------:R-:W-:Y:S01]  /*06a0*/  FFMA R6, R5.reuse, R6, R7 ;  /* 0x0000000605067223 */ /* 0x040fe20000000007 */
[----:B------:R-:W-:-:S04]  /*06b0*/  FFMA R5, R5, R0, RZ ;  /* 0x0000000005057223 */ /* 0x000fc800000000ff */
[----:B------:R-:W-:-:S04]  /*06c0*/  FFMA R0, R5, R6, R0 ;  /* 0x0000000605007223 */ /* 0x000fc80000000000 */
[----:B------:R-:W-:-:S04]  /*06d0*/  @P1 FADD R0, RZ, -R0 ;  /* 0x80000000ff001221 */ /* 0x000fc80000000000 */
[----:B--2---:R-:W-:-:S05]  /*06e0*/  FMUL R9, R0, R9 ;  /* 0x0000000900097220 */ /* 0x004fca0000400000 */
[----:B------:R-:W-:Y:S01]  /*06f0*/  STG.E desc[UR6][R2.64], R9 ;  /* 0x0000000902007986 */ /* 0x000fe2000c101906 */
[----:B------:R-:W-:Y:S05]  /*0700*/  EXIT ;  /* 0x000000000000794d */ /* 0x000fea0003800000 */
        .weak           $__internal_0_$__cuda_sm3x_div_rn_noftz_f32_slowpath
        .type           $__internal_0_$__cuda_sm3x_div_rn_noftz_f32_slowpath,@function
        .size           $__internal_0_$__cuda_sm3x_div_rn_noftz_f32_slowpath,(.L_x_110 - $__internal_0_$__cuda_sm3x_div_rn_noftz_f32_slowpath)
$__internal_0_$__cuda_sm3x_div_rn_noftz_f32_slowpath:
[--C-:B------:R-:W-:Y:S01]  /*0710*/  SHF.R.U32.HI R6, RZ, 0x17, R3.reuse ;  /* 0x00000017ff067819 */ /* 0x100fe20000011603 */
[----:B------:R-:W-:Y:S01]  /*0720*/  BSSY.RECONVERGENT B1, `(.L_x_9) ;  /* 0x0000064000017945 */ /* 0x000fe20003800200 */
[--C-:B------:R-:W-:Y:S01]  /*0730*/  SHF.R.U32.HI R4, RZ, 0x17, R0.reuse ;  /* 0x00000017ff047819 */ /* 0x100fe20000011600 */
[----:B------:R-:W-:Y:S01]  /*0740*/  IMAD.MOV.U32 R7, RZ, RZ, R0 ;  /* 0x000000ffff077224 */ /* 0x000fe200078e0000 */
[----:B------:R-:W-:Y:S01]  /*0750*/  LOP3.LUT R6, R6, 0xff, RZ, 0xc0, !PT ;  /* 0x000000ff06067812 */ /* 0x000fe200078ec0ff */
[----:B------:R-:W-:Y:S01]  /*0760*/  IMAD.MOV.U32 R8, RZ, RZ, R3 ;  /* 0x000000ffff087224 */ /* 0x000fe200078e0003 */
[----:B------:R-:W-:-:S03]  /*0770*/  LOP3.LUT R4, R4, 0xff, RZ, 0xc0, !PT ;  /* 0x000000ff04047812 */ /* 0x000fc600078ec0ff */
[----:B------:R-:W-:Y:S02]  /*0780*/  VIADD R11, R6, 0xffffffff ;  /* 0xffffffff060b7836 */ /* 0x000fe40000000000 */
[----:B------:R-:W-:-:S03]  /*0790*/  VIADD R10, R4, 0xffffffff ;  /* 0xffffffff040a7836 */ /* 0x000fc60000000000 */
[----:B------:R-:W-:-:S04]  /*07a0*/  ISETP.GT.U32.AND P0, PT, R11, 0xfd, PT ;  /* 0x000000fd0b00780c */ /* 0x000fc80003f04070 */
[----:B------:R-:W-:-:S13]  /*07b0*/  ISETP.GT.U32.OR P0, PT, R10, 0xfd, P0 ;  /* 0x000000fd0a00780c */ /* 0x000fda0000704470 */
[----:B------:R-:W-:Y:S01]  /*07c0*/  @!P0 IMAD.MOV.U32 R9, RZ, RZ, RZ ;  /* 0x000000ffff098224 */ /* 0x000fe200078e00ff */
[----:B------:R-:W-:Y:S06]  /*07d0*/  @!P0 BRA `(.L_x_10) ;  /* 0x00000000005c8947 */ /* 0x000fec0003800000 */
[----:B------:R-:W-:Y:S02]  /*07e0*/  FSETP.GTU.FTZ.AND P0, PT, |R0|, +INF , PT ;  /* 0x7f8000000000780b */ /* 0x000fe40003f1c200 */
[----:B------:R-:W-:-:S04]  /*07f0*/  FSETP.GTU.FTZ.AND P1, PT, |R3|, +INF , PT ;  /* 0x7f8000000300780b */ /* 0x000fc80003f3c200 */
[----:B------:R-:W-:-:S13]  /*0800*/  PLOP3.LUT P0, PT, P0, P1, PT, 0xf8, 0x8f ;  /* 0x00000000008f781c */ /* 0x000fda0000703f70 */
[----:B------:R-:W-:Y:S05]  /*0810*/  @P0 BRA `(.L_x_11) ;  /* 0x00000004004c0947 */ /* 0x000fea0003800000 */
[----:B------:R-:W-:-:S13]  /*0820*/  LOP3.LUT P0, RZ, R8, 0x7fffffff, R7, 0xc8, !PT ;  /* 0x7fffffff08ff7812 */ /* 0x000fda000780c807 */
[----:B------:R-:W-:Y:S05]  /*0830*/  @!P0 BRA `(.L_x_12) ;  /* 0x00000004003c8947 */ /* 0x000fea0003800000 */
[C---:B------:R-:W-:Y:S02]  /*0840*/  FSETP.NEU.FTZ.AND P2, PT, |R0|.reuse, +INF , PT ;  /* 0x7f8000000000780b */ /* 0x040fe40003f5d200 */
[----:B------:R-:W-:Y:S02]  /*0850*/  FSETP.NEU.FTZ.AND P1, PT, |R3|, +INF , PT ;  /* 0x7f8000000300780b */ /* 0x000fe40003f3d200 */
[----:B------:R-:W-:-:S11]  /*0860*/  FSETP.NEU.FTZ.AND P0, PT, |R0|, +INF , PT ;  /* 0x7f8000000000780b */ /* 0x000fd60003f1d200 */
[----:B------:R-:W-:Y:S05]  /*0870*/  @!P1 BRA !P2, `(.L_x_12) ;  /* 0x00000004002c9947 */ /* 0x000fea0005000000 */
[----:B------:R-:W-:-:S04]  /*0880*/  LOP3.LUT P2, RZ, R7, 0x7fffffff, RZ, 0xc0, !PT ;  /* 0x7fffffff07ff7812 */ /* 0x000fc8000784c0ff */
[----:B------:R-:W-:-:S13]  /*0890*/  PLOP3.LUT P1, PT, P1, P2, PT, 0x2f, 0xf2 ;  /* 0x0000000000f2781c */ /* 0x000fda0000f24577 */
[----:B------:R-:W-:Y:S05]  /*08a0*/  @P1 BRA `(.L_x_13) ;  /* 0x0000000400181947 */ /* 0x000fea0003800000 */
[----:B------:R-:W-:-:S04]  /*08b0*/  LOP3.LUT P1, RZ, R8, 0x7fffffff, RZ, 0xc0, !PT ;  /* 0x7fffffff08ff7812 */ /* 0x000fc8000782c0ff */
[----:B------:R-:W-:-:S13]  /*08c0*/  PLOP3.LUT P0, PT, P0, P1, PT, 0x2f, 0xf2 ;  /* 0x0000000000f2781c */ /* 0x000fda0000702577 */
[----:B------:R-:W-:Y:S05]  /*08d0*/  @P0 BRA `(.L_x_14) ;  /* 0x0000000400000947 */ /* 0x000fea0003800000 */
[----:B------:R-:W-:Y:S02]  /*08e0*/  ISETP.GE.AND P0, PT, R10, RZ, PT ;  /* 0x000000ff0a00720c */ /* 0x000fe40003f06270 */
[----:B------:R-:W-:-:S11]  /*08f0*/  ISETP.GE.AND P1, PT, R11, RZ, PT ;  /* 0x000000ff0b00720c */ /* 0x000fd60003f26270 */
[----:B------:R-:W-:Y:S02]  /*0900*/  @P0 IMAD.MOV.U32 R9, RZ, RZ, RZ ;  /* 0x000000ffff090224 */ /* 0x000fe400078e00ff */
[----:B------:R-:W-:Y:S01]  /*0910*/  @!P0 FFMA R7, R0, 1.84467440737095516160e+19, RZ ;  /* 0x5f80000000078823 */ /* 0x000fe200000000ff */
[----:B------:R-:W-:Y:S02]  /*0920*/  @!P0 IMAD.MOV.U32 R9, RZ, RZ, -0x40 ;  /* 0xffffffc0ff098424 */ /* 0x000fe400078e00ff */
[----:B------:R-:W-:Y:S02]  /*0930*/  @!P1 FFMA R8, R3, 1.84467440737095516160e+19, RZ ;  /* 0x5f80000003089823 */ /* 0x000fe400000000ff */
[----:B------:R-:W-:-:S07]  /*0940*/  @!P1 VIADD R9, R9, 0x40 ;  /* 0x0000004009099836 */ /* 0x000fce0000000000 */
.L_x_10:
[----:B------:R-:W-:Y:S01]  /*0950*/  LEA R3, R6, 0xc0800000, 0x17 ;  /* 0xc080000006037811 */ /* 0x000fe200078eb8ff */
[----:B------:R-:W-:Y:S01]  /*0960*/  VIADD R4, R4, 0xffffff81 ;  /* 0xffffff8104047836 */ /* 0x000fe20000000000 */
[----:B------:R-:W-:Y:S03]  /*0970*/  BSSY.RECONVERGENT B2, `(.L_x_15) ;  /* 0x0000035000027945 */ /* 0x000fe60003800200 */
[----:B------:R-:W-:Y:S02]  /*0980*/  IMAD.IADD R3, R8, 0x1, -R3 ;  /* 0x0000000108037824 */ /* 0x000fe400078e0a03 */
[C---:B------:R-:W-:Y:S01]  /*0990*/  IMAD R0, R4.reuse, -0x800000, R7 ;  /* 0xff80000004007824 */ /* 0x040fe200078e0207 */
[----:B------:R-:W-:Y:S01]  /*09a0*/  IADD3 R4, PT, PT, R4, 0x7f, -R6 ;  /* 0x0000007f04047810 */ /* 0x000fe20007ffe806 */
[----:B------:R-:W0:Y:S01]  /*09b0*/  MUFU.RCP R8, R3 ;  /* 0x0000000300087308 */ /* 0x000e220000001000 */
[----:B------:R-:W-:-:S03]  /*09c0*/  FADD.FTZ R11, -R3, -RZ ;  /* 0x800000ff030b7221 */ /* 0x000fc60000010100 */
[----:B------:R-:W-:Y:S02]  /*09d0*/  IMAD.IADD R4, R4, 0x1, R9 ;  /* 0x0000000104047824 */ /* 0x000fe400078e0209 */
[----:B0-----:R-:W-:-:S04]  /*09e0*/  FFMA R13, R8, R11, 1 ;  /* 0x3f800000080d7423 */ /* 0x001fc8000000000b */
[----:B------:R-:W-:-:S04]  /*09f0*/  FFMA R10, R8, R13, R8 ;  /* 0x0000000d080a7223 */ /* 0x000fc80000000008 */
[----:B------:R-:W-:-:S04]  /*0a00*/  FFMA R7, R0, R10, RZ ;  /* 0x0000000a00077223 */ /* 0x000fc800000000ff */
[----:B------:R-:W-:-:S04]  /*0a10*/  FFMA R8, R11, R7, R0 ;  /* 0x000000070b087223 */ /* 0x000fc80000000000 */
[----:B------:R-:W-:-:S04]  /*0a20*/  FFMA R7, R10, R8, R7 ;  /* 0x000000080a077223 */ /* 0x000fc80000000007 */
[----:B------:R-:W-:-:S04]  /*0a30*/  FFMA R8, R11, R7, R0 ;  /* 0x000000070b087223 */ /* 0x000fc80000000000 */
[----:B------:R-:W-:-:S05]  /*0a40*/  FFMA R0, R10, R8, R7 ;  /* 0x000000080a007223 */ /* 0x000fca0000000007 */
[----:B------:R-:W-:-:S04]  /*0a50*/  SHF.R.U32.HI R3, RZ, 0x17, R0 ;  /* 0x00000017ff037819 */ /* 0x000fc80000011600 */
[----:B------:R-:W-:-:S05]  /*0a60*/  LOP3.LUT R3, R3, 0xff, RZ, 0xc0, !PT ;  /* 0x000000ff03037812 */ /* 0x000fca00078ec0ff */
[----:B------:R-:W-:-:S04]  /*0a70*/  IMAD.IADD R9, R3, 0x1, R4 ;  /* 0x0000000103097824 */ /* 0x000fc800078e0204 */
[----:B------:R-:W-:-:S05]  /*0a80*/  VIADD R3, R9, 0xffffffff ;  /* 0xffffffff09037836 */ /* 0x000fca0000000000 */
[----:B------:R-:W-:-:S13]  /*0a90*/  ISETP.GE.U32.AND P0, PT, R3, 0xfe, PT ;  /* 0x000000fe0300780c */ /* 0x000fda0003f06070 */
[----:B------:R-:W-:Y:S05]  /*0aa0*/  @!P0 BRA `(.L_x_16) ;  /* 0x0000000000808947 */ /* 0x000fea0003800000 */
[----:B------:R-:W-:-:S13]  /*0ab0*/  ISETP.GT.AND P0, PT, R9, 0xfe, PT ;  /* 0x000000fe0900780c */ /* 0x000fda0003f04270 */
[----:B------:R-:W-:Y:S05]  /*0ac0*/  @P0 BRA `(.L_x_17) ;  /* 0x00000000006c0947 */ /* 0x000fea0003800000 */
[----:B------:R-:W-:-:S13]  /*0ad0*/  ISETP.GE.AND P0, PT, R9, 0x1, PT ;  /* 0x000000010900780c */ /* 0x000fda0003f06270 */
[----:B------:R-:W-:Y:S05]  /*0ae0*/  @P0 BRA `(.L_x_18) ;  /* 0x0000000000740947 */ /* 0x000fea0003800000 */
[----:B------:R-:W-:Y:S02]  /*0af0*/  ISETP.GE.AND P0, PT, R9, -0x18, PT ;  /* 0xffffffe80900780c */ /* 0x000fe40003f06270 */
[----:B------:R-:W-:-:S11]  /*0b00*/  LOP3.LUT R0, R0, 0x80000000, RZ, 0xc0, !PT ;  /* 0x8000000000007812 */ /* 0x000fd600078ec0ff */
[----:B------:R-:W-:Y:S05]  /*0b10*/  @!P0 BRA `(.L_x_18) ;  /* 0x0000000000688947 */ /* 0x000fea0003800000 */
[CCC-:B------:R-:W-:Y:S01]  /*0b20*/  FFMA.RZ R3, R10.reuse, R8.reuse, R7.reuse ;  /* 0x000000080a037223 */ /* 0x1c0fe2000000c007 */
[CCC-:B------:R-:W-:Y:S01]  /*0b30*/  FFMA.RM R4, R10.reuse, R8.reuse, R7.reuse ;  /* 0x000000080a047223 */ /* 0x1c0fe20000004007 */
[C---:B------:R-:W-:Y:S02]  /*0b40*/  ISETP.NE.AND P2, PT, R9.reuse, RZ, PT ;  /* 0x000000ff0900720c */ /* 0x040fe40003f45270 */
[----:B------:R-:W-:Y:S02]  /*0b50*/  ISETP.NE.AND P1, PT, R9, RZ, PT ;  /* 0x000000ff0900720c */ /* 0x000fe40003f25270 */
[----:B------:R-:W-:Y:S01]  /*0b60*/  LOP3.LUT R6, R3, 0x7fffff, RZ, 0xc0, !PT ;  /* 0x007fffff03067812 */ /* 0x000fe200078ec0ff */
[----:B------:R-:W-:Y:S01]  /*0b70*/  FFMA.RP R3, R10, R8, R7 ;  /* 0x000000080a037223 */ /* 0x000fe20000008007 */
[----:B------:R-:W-:Y:S02]  /*0b80*/  VIADD R7, R9, 0x20 ;  /* 0x0000002009077836 */ /* 0x000fe40000000000 */
[----:B------:R-:W-:Y:S01]  /*0b90*/  LOP3.LUT R6, R6, 0x800000, RZ, 0xfc, !PT ;  /* 0x0080000006067812 */ /* 0x000fe200078efcff */
[----:B------:R-:W-:Y:S01]  /*0ba0*/  IMAD.MOV R8, RZ, RZ, -R9 ;  /* 0x000000ffff087224 */ /* 0x000fe200078e0a09 */
[----:B------:R-:W-:-:S02]  /*0bb0*/  FSETP.NEU.FTZ.AND P0, PT, R3, R4, PT ;  /* 0x000000040300720b */ /* 0x000fc40003f1d000 */
[----:B------:R-:W-:Y:S02]  /*0bc0*/  SHF.L.U32 R7, R6, R7, RZ ;  /* 0x0000000706077219 */ /* 0x000fe400000006ff */
[----:B------:R-:W-:Y:S02]  /*0bd0*/  SEL R3, R8, RZ, P2 ;  /* 0x000000ff08037207 */ /* 0x000fe40001000000 */
[----:B------:R-:W-:Y:S02]  /*0be0*/  ISETP.NE.AND P1, PT, R7, RZ, P1 ;  /* 0x000000ff0700720c */ /* 0x000fe40000f25270 */
[----:B------:R-:W-:Y:S02]  /*0bf0*/  SHF.R.U32.HI R3, RZ, R3, R6 ;  /* 0x00000003ff037219 */ /* 0x000fe40000011606 */
[----:B------:R-:W-:Y:S02]  /*0c00*/  PLOP3.LUT P0, PT, P0, P1, PT, 0xf8, 0x8f ;  /* 0x00000000008f781c */ /* 0x000fe40000703f70 */
[----:B------:R-:W-:-:S02]  /*0c10*/  SHF.R.U32.HI R7, RZ, 0x1, R3 ;  /* 0x00000001ff077819 */ /* 0x000fc40000011603 */
[----:B------:R-:W-:-:S04]  /*0c20*/  SEL R4, RZ, 0x1, !P0 ;  /* 0x00000001ff047807 */ /* 0x000fc80004000000 */
[----:B------:R-:W-:-:S04]  /*0c30*/  LOP3.LUT R4, R4, 0x1, R7, 0xf8, !PT ;  /* 0x0000000104047812 */ /* 0x000fc800078ef807 */
[----:B------:R-:W-:-:S05]  /*0c40*/  LOP3.LUT R4, R4, R3, RZ, 0xc0, !PT ;  /* 0x0000000304047212 */ /* 0x000fca00078ec0ff */
[----:B------:R-:W-:-:S05]  /*0c50*/  IMAD.IADD R7, R7, 0x1, R4 ;  /* 0x0000000107077824 */ /* 0x000fca00078e0204 */
[----:B------:R-:W-:Y:S01]  /*0c60*/  LOP3.LUT R0, R7, R0, RZ, 0xfc, !PT ;  /* 0x0000000007007212 */ /* 0x000fe200078efcff */
[----:B------:R-:W-:Y:S06]  /*0c70*/  BRA `(.L_x_18) ;  /* 0x0000000000107947 */ /* 0x000fec0003800000 */
.L_x_17:
[----:B------:R-:W-:-:S04]  /*0c80*/  LOP3.LUT R0, R0, 0x80000000, RZ, 0xc0, !PT ;  /* 0x8000000000007812 */ /* 0x000fc800078ec0ff */
[----:B------:R-:W-:Y:S01]  /*0c90*/  LOP3.LUT R0, R0, 0x7f800000, RZ, 0xfc, !PT ;  /* 0x7f80000000007812 */ /* 0x000fe200078efcff */
[----:B------:R-:W-:Y:S06]  /*0ca0*/  BRA `(.L_x_18) ;  /* 0x0000000000047947 */ /* 0x000fec0003800000 */
.L_x_16:
[----:B------:R-:W-:-:S07]  /*0cb0*/  IMAD R0, R4, 0x800000, R0 ;  /* 0x0080000004007824 */ /* 0x000fce00078e0200 */
.L_x_18:
[----:B------:R-:W-:Y:S05]  /*0cc0*/  BSYNC.RECONVERGENT B2 ;  /* 0x0000000000027941 */ /* 0x000fea0003800200 */
.L_x_15:
[----:B------:R-:W-:Y:S05]  /*0cd0*/  BRA `(.L_x_19) ;  /* 0x0000000000207947 */ /* 0x000fea0003800000 */
.L_x_14:
[----:B------:R-:W-:-:S04]  /*0ce0*/  LOP3.LUT R0, R8, 0x80000000, R7, 0x48, !PT ;  /* 0x8000000008007812 */ /* 0x000fc800078e4807 */
[----:B------:R-:W-:Y:S01]  /*0cf0*/  LOP3.LUT R0, R0, 0x7f800000, RZ, 0xfc, !PT ;  /* 0x7f80000000007812 */ /* 0x000fe200078efcff */
[----:B------:R-:W-:Y:S06]  /*0d00*/  BRA `(.L_x_19) ;  /* 0x0000000000147947 */ /* 0x000fec0003800000 */
.L_x_13:
[----:B------:R-:W-:Y:S01]  /*0d10*/  LOP3.LUT R0, R8, 0x80000000, R7, 0x48, !PT ;  /* 0x8000000008007812 */ /* 0x000fe200078e4807 */
[----:B------:R-:W-:Y:S06]  /*0d20*/  BRA `(.L_x_19) ;  /* 0x00000000000c7947 */ /* 0x000fec0003800000 */
.L_x_12:
[----:B------:R-:W0:Y:S01]  /*0d30*/  MUFU.RSQ R0, -QNAN ;  /* 0xffc0000000007908 */ /* 0x000e220000001400 */
[----:B------:R-:W-:Y:S05]  /*0d40*/  BRA `(.L_x_19) ;  /* 0x0000000000047947 */ /* 0x000fea0003800000 */
.L_x_11:
[----:B------:R-:W-:-:S07]  /*0d50*/  FADD.FTZ R0, R0, R3 ;  /* 0x0000000300007221 */ /* 0x000fce0000010000 */
.L_x_19:
[----:B------:R-:W-:Y:S05]  /*0d60*/  BSYNC.RECONVERGENT B1 ;  /* 0x0000000000017941 */ /* 0x000fea0003800200 */
.L_x_9:
[----:B------:R-:W-:-:S04]  /*0d70*/  IMAD.MOV.U32 R3, RZ, RZ, 0x0 ;  /* 0x00000000ff037424 */ /* 0x000fc800078e00ff */
[----:B0-----:R-:W-:Y:S05]  /*0d80*/  RET.REL.NODEC R2 `(_Z19applyWindowFunctionPfi) ;  /* 0xfffffff0029c7950 */ /* 0x001fea0003c3ffff */
.L_x_20:
        /* <DEDUP_REMOVED lines=15> */
.L_x_110:


//--------------------- .text._Z10computeFFTPfi   --------------------------
	.section	.text._Z10computeFFTPfi,"ax",@progbits
	.align	128
        .global         _Z10computeFFTPfi
        .type           _Z10computeFFTPfi,@function
        .size           _Z10computeFFTPfi,(.L_x_111 - _Z10computeFFTPfi)
        .other          _Z10computeFFTPfi,@"STO_CUDA_ENTRY STV_DEFAULT"
_Z10computeFFTPfi:
.text._Z10computeFFTPfi:
        /* <DEDUP_REMOVED lines=10> */
[----:B------:R-:W-:Y:S01]  /*00a0*/  IMAD R0, R5, R5, RZ ;  /* 0x0000000505007224 */ /* 0x000fe200078e02ff */
[----:B------:R-:W-:Y:S02]  /*00b0*/  BSSY.RECONVERGENT B0, `(.L_x_21) ;  /* 0x000000d000007945 */ /* 0x000fe40003800200 */
[----:B------:R-:W0:Y:S02]  /*00c0*/  MUFU.RCP R2, R3 ;  /* 0x0000000300027308 */ /* 0x000e240000001000 */
[----:B------:R-:W-:-:S06]  /*00d0*/  I2FP.F32.U32 R0, R0 ;  /* 0x0000000000007245 */ /* 0x000fcc0000201000 */
        /* <DEDUP_REMOVED lines=8> */
[----:B------:R-:W-:Y:S05]  /*0160*/  CALL.REL.NOINC `($__internal_1_$__cuda_sm3x_div_rn_noftz_f32_slowpath) ;  /* 0x0000000800a07944 */ /* 0x000fea0003c00000 */
[----:B------:R-:W-:-:S07]  /*0170*/  IMAD.MOV.U32 R7, RZ, RZ, R0 ;  /* 0x000000ffff077224 */ /* 0x000fce00078e0000 */
.L_x_22:
[----:B------:R-:W-:Y:S05]  /*0180*/  BSYNC.RECONVERGENT B0 ;  /* 0x0000000000007941 */ /* 0x000fea0003800200 */
.L_x_21:
[C---:B------:R-:W-:Y:S01]  /*0190*/  FMUL R0, R7.reuse, 0.63661974668502807617 ;  /* 0x3f22f98307007820 */ /* 0x040fe20000400000 */
[----:B------:R-:W-:Y:S01]  /*01a0*/  FSETP.GE.AND P0, PT, |R7|, 105615, PT ;  /* 0x47ce47800700780b */ /* 0x000fe20003f06200 */
[----:B------:R-:W0:Y:S01]  /*01b0*/  LDCU.64 UR6, c[0x0][0x358] ;  /* 0x00006b00ff0677ac */ /* 0x000e220008000a00 */
[----:B------:R-:W-:Y:S03]  /*01c0*/  BSSY.RECONVERGENT B0, `(.L_x_23) ;  /* 0x0000040000007945 */ /* 0x000fe60003800200 */
[----:B------:R-:W1:Y:S02]  /*01d0*/  F2I.NTZ R0, R0 ;  /* 0x0000000000007305 */ /* 0x000e640000203100 */
[----:B-1----:R-:W-:Y:S01]  /*01e0*/  I2FP.F32.S32 R2, R0 ;  /* 0x0000000000027245 */ /* 0x002fe20000201400 */
[----:B------:R-:W-:-:S04]  /*01f0*/  IMAD.MOV.U32 R12, RZ, RZ, R0 ;  /* 0x000000ffff0c7224 */ /* 0x000fc800078e0000 */
[----:B------:R-:W-:-:S04]  /*0200*/  FFMA R3, R2, -1.5707962512969970703, R7 ;  /* 0xbfc90fda02037823 */ /* 0x000fc80000000007 */
[----:B------:R-:W-:-:S04]  /*0210*/  FFMA R3, R2, -7.5497894158615963534e-08, R3 ;  /* 0xb3a2216802037823 */ /* 0x000fc80000000003 */
[----:B------:R-:W-:-:S04]  /*0220*/  FFMA R11, R2, -5.3903029534742383927e-15, R3 ;  /* 0xa7c234c5020b7823 */ /* 0x000fc80000000003 */
[----:B------:R-:W-:Y:S01]  /*0230*/  IMAD.MOV.U32 R2, RZ, RZ, R11 ;  /* 0x000000ffff027224 */ /* 0x000fe200078e000b */
        /* <DEDUP_REMOVED lines=12> */
.L_x_25:
        /* <DEDUP_REMOVED lines=31> */
[----:B------:R-:W-:-:S04]  /*04f0*/  SHF.R.S32.HI R4, RZ, 0x1f, R2 ;  /* 0x0000001fff047819 */ /* 0x000fc80000011402 */
[C---:B------:R-:W-:Y:S02]  /*0500*/  LOP3.LUT R8, R4.reuse, R3, RZ, 0x3c, !PT ;  /* 0x0000000304087212 */ /* 0x040fe400078e3cff */
[----:B------:R-:W-:Y:S02]  /*0510*/  LOP3.LUT R9, R4, R2, RZ, 0x3c, !PT ;  /* 0x0000000204097212 */ /* 0x000fe400078e3cff */
[----:B------:R-:W-:Y:S02]  /*0520*/  SHF.R.U32.HI R3, RZ, 0x1e, R0 ;  /* 0x0000001eff037819 */ /* 0x000fe40000011600 */
[C---:B------:R-:W-:Y:S02]  /*0530*/  LOP3.LUT R4, R2.reuse, R7, RZ, 0x3c, !PT ;  /* 0x0000000702047212 */ /* 0x040fe400078e3cff */
[----:B------:R-:W1:Y:S01]  /*0540*/  I2F.F64.S64 R8, R8 ;  /* 0x0000000800087312 */ /* 0x000e620000301c00 */
[----:B------:R-:W-:Y:S02]  /*0550*/  LEA.HI R0, R2, R3, RZ, 0x1 ;  /* 0x0000000302007211 */ /* 0x000fe400078f08ff */
[----:B------:R-:W-:-:S03]  /*0560*/  ISETP.GE.AND P1, PT, R4, RZ, PT ;  /* 0x000000ff0400720c */ /* 0x000fc60003f26270 */
[----:B------:R-:W-:-:S04]  /*0570*/  IMAD.MOV R2, RZ, RZ, -R0 ;  /* 0x000000ffff027224 */ /* 0x000fc800078e0a00 */
[----:B------:R-:W-:Y:S01]  /*0580*/  @!P0 IMAD.MOV.U32 R0, RZ, RZ, R2 ;  /* 0x000000ffff008224 */ /* 0x000fe200078e0002 */
[----:B-1----:R-:W-:-:S10]  /*0590*/  DMUL R14, R8, UR4 ;  /* 0x00000004080e7c28 */ /* 0x002fd40008000000 */
[----:B------:R-:W1:Y:S02]  /*05a0*/  F2F.F32.F64 R14, R14 ;  /* 0x0000000e000e7310 */ /* 0x000e640000301000 */
[----:B01----:R-:W-:-:S07]  /*05b0*/  FSEL R2, -R14, R14, !P1 ;  /* 0x0000000e0e027208 */ /* 0x003fce0004800100 */
.L_x_24:
[----:B------:R-:W-:Y:S05]  /*05c0*/  BSYNC.RECONVERGENT B0 ;  /* 0x0000000000007941 */ /* 0x000fea0003800200 */
.L_x_23:
[----:B------:R-:W-:Y:S01]  /*05d0*/  LOP3.LUT R6, R0, 0x1, RZ, 0xc0, !PT ;  /* 0x0000000100067812 */ /* 0x000fe200078ec0ff */
[----:B------:R-:W-:Y:S02]  /*05e0*/  IMAD.MOV.U32 R13, RZ, RZ, 0x37cbac00 ;  /* 0x37cbac00ff0d7424 */ /* 0x000fe400078e00ff */
[----:B------:R-:W-:Y:S01]  /*05f0*/  FMUL R3, R2, R2 ;  /* 0x0000000202037220 */ /* 0x000fe20000400000 */
[----:B------:R-:W-:Y:S01]  /*0600*/  IMAD.MOV.U32 R15, RZ, RZ, 0x3effffff ;  /* 0x3effffffff0f7424 */ /* 0x000fe200078e00ff */
[----:B------:R-:W-:Y:S01]  /*0610*/  ISETP.NE.U32.AND P0, PT, R6, 0x1, PT ;  /* 0x000000010600780c */ /* 0x000fe20003f05070 */
[----:B------:R-:W-:Y:S02]  /*0620*/  IMAD.MOV.U32 R6, RZ, RZ, 0x3d2aaabb ;  /* 0x3d2aaabbff067424 */ /* 0x000fe400078e00ff */
[----:B------:R-:W-:Y:S01]  /*0630*/  FFMA R4, R3, R13, -0.0013887860113754868507 ;  /* 0xbab607ed03047423 */ /* 0x000fe2000000000d */
[----:B------:R-:W-:Y:S01]  /*0640*/  LOP3.LUT P1, RZ, R0, 0x2, RZ, 0xc0, !PT ;  /* 0x0000000200ff7812 */ /* 0x000fe2000782c0ff */
[----:B------:R-:W-:Y:S01]  /*0650*/  BSSY.RECONVERGENT B0, `(.L_x_26) ;  /* 0x0000043000007945 */ /* 0x000fe20003800200 */
[----:B------:R-:W-:-:S02]  /*0660*/  FSEL R0, R2, 1, P0 ;  /* 0x3f80000002007808 */ /* 0x000fc40000000000 */
[----:B------:R-:W-:Y:S02]  /*0670*/  FSEL R4, R4, -0.00019574658654164522886, !P0 ;  /* 0xb94d415304047808 */ /* 0x000fe40004000000 */
[----:B------:R-:W-:Y:S01]  /*0680*/  FSEL R6, R6, 0.0083327032625675201416, !P0 ;  /* 0x3c0885e406067808 */ /* 0x000fe20004000000 */
[----:B------:R-:W-:Y:S01]  /*0690*/  FFMA R9, R3, R0, RZ ;  /* 0x0000000003097223 */ /* 0x000fe200000000ff */
[----:B------:R-:W-:Y:S02]  /*06a0*/  FSEL R15, -R15, -0.16666662693023681641, !P0 ;  /* 0xbe2aaaa80f0f7808 */ /* 0x000fe40004000100 */
[----:B------:R-:W-:Y:S01]  /*06b0*/  FSETP.GE.AND P0, PT, |R7|, 105615, PT ;  /* 0x47ce47800700780b */ /* 0x000fe20003f06200 */
[----:B------:R-:W-:-:S04]  /*06c0*/  FFMA R4, R3, R4, R6 ;  /* 0x0000000403047223 */ /* 0x000fc80000000006 */
[----:B------:R-:W-:-:S04]  /*06d0*/  FFMA R4, R3, R4, R15 ;  /* 0x0000000403047223 */ /* 0x000fc8000000000f */
[----:B------:R-:W-:-:S04]  /*06e0*/  FFMA R10, R9, R4, R0 ;  /* 0x00000004090a7223 */ /* 0x000fc80000000000 */
[----:B------:R-:W-:Y:S01]  /*06f0*/  @P1 FADD R10, RZ, -R10 ;  /* 0x8000000aff0a1221 */ /* 0x000fe20000000000 */
[----:B------:R-:W-:Y:S06]  /*0700*/  @!P0 BRA `(.L_x_27) ;  /* 0x0000000000dc8947 */ /* 0x000fec0003800000 */
        /* <DEDUP_REMOVED lines=11> */
.L_x_28:
        /* <DEDUP_REMOVED lines=25> */
[----:B------:R-:W-:Y:S01]  /*0950*/  UMOV UR5, 0x3bf921fb ;  /* 0x3bf921fb00057882 */ /* 0x000fe20000000000 */
[----:B------:R-:W-:-:S02]  /*0960*/  ISETP.GE.AND P1, PT, R7, RZ, PT ;  /* 0x000000ff0700720c */ /* 0x000fc40003f26270 */
[-C--:B--2---:R-:W-:Y:S02]  /*0970*/  @P0 SHF.L.W.U32.HI R0, R3, R4.reuse, R0 ;  /* 0x0000000403000219 */ /* 0x084fe40000010e00 */
[----:B---3--:R-:W-:-:S04]  /*0980*/  @P0 SHF.L.W.U32.HI R3, R2, R4, R3 ;  /* 0x0000000402030219 */ /* 0x008fc80000010e03 */
        /* <DEDUP_REMOVED lines=15> */
.L_x_27:
[----:B------:R-:W-:Y:S05]  /*0a80*/  BSYNC.RECONVERGENT B0 ;  /* 0x0000000000007941 */ /* 0x000fea0003800200 */
.L_x_26:
[----:B------:R-:W-:Y:S01]  /*0a90*/  FMUL R4, R11, R11 ;  /* 0x0000000b0b047220 */ /* 0x000fe20000400000 */
[----:B------:R-:W-:Y:S01]  /*0aa0*/  LOP3.LUT R0, R12, 0x1, RZ, 0xc0, !PT ;  /* 0x000000010c007812 */ /* 0x000fe200078ec0ff */
[----:B------:R-:W-:Y:S01]  /*0ab0*/  IMAD.MOV.U32 R7, RZ, RZ, 0x3c0885e4 ;  /* 0x3c0885e4ff077424 */ /* 0x000fe200078e00ff */
[----:B------:R-:W0:Y:S01]  /*0ac0*/  LDC.64 R2, c[0x0][0x380] ;  /* 0x0000e000ff027b82 */ /* 0x000e220000000a00 */
[----:B------:R-:W-:Y:S01]  /*0ad0*/  FFMA R13, R4, R13, -0.0013887860113754868507 ;  /* 0xbab607ed040d7423 */ /* 0x000fe2000000000d */
[----:B------:R-:W-:Y:S01]  /*0ae0*/  ISETP.NE.U32.AND P0, PT, R0, 0x1, PT ;  /* 0x000000010000780c */ /* 0x000fe20003f05070 */
[----:B------:R-:W-:Y:S02]  /*0af0*/  IMAD.MOV.U32 R6, RZ, RZ, 0x3e2aaaa8 ;  /* 0x3e2aaaa8ff067424 */ /* 0x000fe400078e00ff */
[----:B------:R-:W-:Y:S01]  /*0b00*/  VIADD R12, R12, 0x1 ;  /* 0x000000010c0c7836 */ /* 0x000fe20000000000 */
[----:B------:R-:W-:Y:S02]  /*0b10*/  FSEL R13, R13, -0.00019574658654164522886, P0 ;  /* 0xb94d41530d0d7808 */ /* 0x000fe40000000000 */
[----:B------:R-:W-:-:S02]  /*0b20*/  FSEL R7, R7, 0.041666727513074874878, !P0 ;  /* 0x3d2aaabb07077808 */ /* 0x000fc40004000000 */
[----:B------:R-:W-:Y:S02]  /*0b30*/  FSEL R6, -R6, -0.4999999701976776123, !P0 ;  /* 0xbeffffff06067808 */ /* 0x000fe40004000100 */
[----:B------:R-:W-:Y:S01]  /*0b40*/  LOP3.LUT P1, RZ, R12, 0x2, RZ, 0xc0, !PT ;  /* 0x000000020cff7812 */ /* 0x000fe2000782c0ff */
[----:B------:R-:W-:Y:S01]  /*0b50*/  FFMA R7, R4, R13, R7 ;  /* 0x0000000d04077223 */ /* 0x000fe20000000007 */
[----:B------:R-:W-:-:S03]  /*0b60*/  FSEL R0, R11, 1, !P0 ;  /* 0x3f8000000b007808 */ /* 0x000fc60004000000 */
[C---:B------:R-:W-:Y:S02]  /*0b70*/  FFMA R6, R4.reuse, R7, R6 ;  /* 0x0000000704067223 */ /* 0x040fe40000000006 */
[----:B------:R-:W-:-:S04]  /*0b80*/  FFMA R7, R4, R0, RZ ;  /* 0x0000000004077223 */ /* 0x000fc800000000ff */
[----:B------:R-:W-:Y:S01]  /*0b90*/  FFMA R7, R7, R6, R0 ;  /* 0x0000000607077223 */ /* 0x000fe20000000000 */
[----:B0-----:R-:W-:-:S04]  /*0ba0*/  IMAD.WIDE R2, R5, 0x4, R2 ;  /* 0x0000000405027825 */ /* 0x001fc800078e0202 */
[----:B------:R-:W-:-:S04]  /*0bb0*/  @P1 FADD R7, RZ, -R7 ;  /* 0x80000007ff071221 */ /* 0x000fc80000000000 */
[----:B------:R-:W-:-:S05]  /*0bc0*/  FADD R7, R10, -R7 ;  /* 0x800000070a077221 */ /* 0x000fca0000000000 */
[----:B------:R-:W-:Y:S01]  /*0bd0*/  STG.E desc[UR6][R2.64], R7 ;  /* 0x0000000702007986 */ /* 0x000fe2000c101906 */
[----:B------:R-:W-:Y:S05]  /*0be0*/  EXIT ;  /* 0x000000000000794d */ /* 0x000fea0003800000 */
        .weak           $__internal_1_$__cuda_sm3x_div_rn_noftz_f32_slowpath
        .type           $__internal_1_$__cuda_sm3x_div_rn_noftz_f32_slowpath,@function
        .size           $__internal_1_$__cuda_sm3x_div_rn_noftz_f32_slowpath,(.L_x_111 - $__internal_1_$__cuda_sm3x_div_rn_noftz_f32_slowpath)
$__internal_1_$__cuda_sm3x_div_rn_noftz_f32_slowpath:
        /* <DEDUP_REMOVED lines=36> */
.L_x_30:
        /* <DEDUP_REMOVED lines=51> */
.L_x_37:
[----:B------:R-:W-:-:S04]  /*1160*/  LOP3.LUT R0, R0, 0x80000000, RZ, 0xc0, !PT ;  /* 0x8000000000007812 */ /* 0x000fc800078ec0ff */
[----:B------:R-:W-:Y:S01]  /*1170*/  LOP3.LUT R0, R0, 0x7f800000, RZ, 0xfc, !PT ;  /* 0x7f80000000007812 */ /* 0x000fe200078efcff */
[----:B------:R-:W-:Y:S06]  /*1180*/  BRA `(.L_x_38) ;  /* 0x0000000000047947 */ /* 0x000fec0003800000 */
.L_x_36:
[----:B------:R-:W-:-:S07]  /*1190*/  IMAD R0, R4, 0x800000, R0 ;  /* 0x0080000004007824 */ /* 0x000fce00078e0200 */
.L_x_38:
[----:B------:R-:W-:Y:S05]  /*11a0*/  BSYNC.RECONVERGENT B2 ;  /* 0x0000000000027941 */ /* 0x000fea0003800200 */
.L_x_35:
[----:B------:R-:W-:Y:S05]  /*11b0*/  BRA `(.L_x_39) ;  /* 0x0000000000207947 */ /* 0x000fea0003800000 */
.L_x_34:
[----:B------:R-:W-:-:S04]  /*11c0*/  LOP3.LUT R0, R8, 0x80000000, R7, 0x48, !PT ;  /* 0x8000000008007812 */ /* 0x000fc800078e4807 */
[----:B------:R-:W-:Y:S01]  /*11d0*/  LOP3.LUT R0, R0, 0x7f800000, RZ, 0xfc, !PT ;  /* 0x7f80000000007812 */ /* 0x000fe200078efcff */
[----:B------:R-:W-:Y:S06]  /*11e0*/  BRA `(.L_x_39) ;  /* 0x0000000000147947 */ /* 0x000fec0003800000 */
.L_x_33:
[----:B------:R-:W-:Y:S01]  /*11f0*/  LOP3.LUT R0, R8, 0x80000000, R7, 0x48, !PT ;  /* 0x8000000008007812 */ /* 0x000fe200078e4807 */
[----:B------:R-:W-:Y:S06]  /*1200*/  BRA `(.L_x_39) ;  /* 0x00000000000c7947 */ /* 0x000fec0003800000 */
.L_x_32:
[----:B------:R-:W0:Y:S01]  /*1210*/  MUFU.RSQ R0, -QNAN ;  /* 0xffc0000000007908 */ /* 0x000e220000001400 */
[----:B------:R-:W-:Y:S05]  /*1220*/  BRA `(.L_x_39) ;  /* 0x0000000000047947 */ /* 0x000fea0003800000 */
.L_x_31:
[----:B------:R-:W-:-:S07]  /*1230*/  FADD.FTZ R0, R0, R3 ;  /* 0x0000000300007221 */ /* 0x000fce0000010000 */
.L_x_39:
[----:B------:R-:W-:Y:S05]  /*1240*/  BSYNC.RECONVERGENT B1 ;  /* 0x0000000000017941 */ /* 0x000fea0003800200 */
.L_x_29:
[----:B------:R-:W-:-:S04]  /*1250*/  IMAD.MOV.U32 R3, RZ, RZ, 0x0 ;  /* 0x00000000ff037424 */ /* 0x000fc800078e00ff */
[----:B0-----:R-:W-:Y:S05]  /*1260*/  RET.REL.NODEC R2 `(_Z10computeFFTPfi) ;  /* 0xffffffec02647950 */ /* 0x001fea0003c3ffff */
.L_x_40:
        /* <DEDUP_REMOVED lines=9> */
.L_x_111:


//--------------------- .text._Z17computeInverseFFTPfi --------------------------
	.section	.text._Z17computeInverseFFTPfi,"ax",@progbits
	.align	128
        .global         _Z17computeInverseFFTPfi
        .type           _Z17computeInverseFFTPfi,@function
        .size           _Z17computeInverseFFTPfi,(.L_x_112 - _Z17computeInverseFFTPfi)
        .other          _Z17computeInverseFFTPfi,@"STO_CUDA_ENTRY STV_DEFAULT"
_Z17computeInverseFFTPfi:
.text._Z17computeInverseFFTPfi:
        /* <DEDUP_REMOVED lines=22> */
[----:B------:R-:W-:Y:S05]  /*0160*/  CALL.REL.NOINC `($__internal_2_$__cuda_sm3x_div_rn_noftz_f32_slowpath) ;  /* 0x0000000800a07944 */ /* 0x000fea0003c00000 */
[----:B------:R-:W-:-:S07]  /*0170*/  IMAD.MOV.U32 R7, RZ, RZ, R0 ;  /* 0x000000ffff077224 */ /* 0x000fce00078e0000 */
.L_x_42:
[----:B------:R-:W-:Y:S05]  /*0180*/  BSYNC.RECONVERGENT B0 ;  /* 0x0000000000007941 */ /* 0x000fea0003800200 */
.L_x_41:
        /* <DEDUP_REMOVED lines=23> */
.L_x_45:
        /* <DEDUP_REMOVED lines=44> */
.L_x_44:
[----:B------:R-:W-:Y:S05]  /*05c0*/  BSYNC.RECONVERGENT B0 ;  /* 0x0000000000007941 */ /* 0x000fea0003800200 */
.L_x_43:
        /* <DEDUP_REMOVED lines=31> */
.L_x_48:
        /* <DEDUP_REMOVED lines=44> */
.L_x_47:
[----:B------:R-:W-:Y:S05]  /*0a80*/  BSYNC.RECONVERGENT B0 ;  /* 0x0000000000007941 */ /* 0x000fea0003800200 */
.L_x_46:
        /* <DEDUP_REMOVED lines=19> */
[----:B------:R-:W-:-:S05]  /*0bc0*/  FADD R7, R10, R7 ;  /* 0x000000070a077221 */ /* 0x000fca0000000000 */
[----:B------:R-:W-:Y:S01]  /*0bd0*/  STG.E desc[UR6][R2.64], R7 ;  /* 0x0000000702007986 */ /* 0x000fe2000c101906 */
[----:B------:R-:W-:Y:S05]  /*0be0*/  EXIT ;  /* 0x000000000000794d */ /* 0x000fea0003800000 */
        .weak           $__internal_2_$__cuda_sm3x_div_rn_noftz_f32_slowpath
        .type           $__internal_2_$__cuda_sm3x_div_rn_noftz_f32_slowpath,@function
        .size           $__internal_2_$__cuda_sm3x_div_rn_noftz_f32_slowpath,(.L_x_112 - $__internal_2_$__cuda_sm3x_div_rn_noftz_f32_slowpath)
$__internal_2_$__cuda_sm3x_div_rn_noftz_f32_slowpath:
        /* <DEDUP_REMOVED lines=36> */
.L_x_50:
        /* <DEDUP_REMOVED lines=51> */
.L_x_57:
[----:B------:R-:W-:-:S04]  /*1160*/  LOP3.LUT R0, R0, 0x80000000, RZ, 0xc0, !PT ;  /* 0x8000000000007812 */ /* 0x000fc800078ec0ff */
[----:B------:R-:W-:Y:S01]  /*1170*/  LOP3.LUT R0, R0, 0x7f800000, RZ, 0xfc, !PT ;  /* 0x7f80000000007812 */ /* 0x000fe200078efcff */
[----:B------:R-:W-:Y:S06]  /*1180*/  BRA `(.L_x_58) ;  /* 0x0000000000047947 */ /* 0x000fec0003800000 */
.L_x_56:
[----:B------:R-:W-:-:S07]  /*1190*/  IMAD R0, R4, 0x800000, R0 ;  /* 0x0080000004007824 */ /* 0x000fce00078e0200 */
.L_x_58:
[----:B------:R-:W-:Y:S05]  /*11a0*/  BSYNC.RECONVERGENT B2 ;  /* 0x0000000000027941 */ /* 0x000fea0003800200 */
.L_x_55:
[----:B------:R-:W-:Y:S05]  /*11b0*/  BRA `(.L_x_59) ;  /* 0x0000000000207947 */ /* 0x000fea0003800000 */
.L_x_54:
[----:B------:R-:W-:-:S04]  /*11c0*/  LOP3.LUT R0, R8, 0x80000000, R7, 0x48, !PT ;  /* 0x8000000008007812 */ /* 0x000fc800078e4807 */
[----:B------:R-:W-:Y:S01]  /*11d0*/  LOP3.LUT R0, R0, 0x7f800000, RZ, 0xfc, !PT ;  /* 0x7f80000000007812 */ /* 0x000fe200078efcff */
[----:B------:R-:W-:Y:S06]  /*11e0*/  BRA `(.L_x_59) ;  /* 0x0000000000147947 */ /* 0x000fec0003800000 */
.L_x_53:
[----:B------:R-:W-:Y:S01]  /*11f0*/  LOP3.LUT R0, R8, 0x80000000, R7, 0x48, !PT ;  /* 0x8000000008007812 */ /* 0x000fe200078e4807 */
[----:B------:R-:W-:Y:S06]  /*1200*/  BRA `(.L_x_59) ;  /* 0x00000000000c7947 */ /* 0x000fec0003800000 */
.L_x_52:
[----:B------:R-:W0:Y:S01]  /*1210*/  MUFU.RSQ R0, -QNAN ;  /* 0xffc0000000007908 */ /* 0x000e220000001400 */
[----:B------:R-:W-:Y:S05]  /*1220*/  BRA `(.L_x_59) ;  /* 0x0000000000047947 */ /* 0x000fea0003800000 */
.L_x_51:
[----:B------:R-:W-:-:S07]  /*1230*/  FADD.FTZ R0, R0, R3 ;  /* 0x0000000300007221 */ /* 0x000fce0000010000 */
.L_x_59:
[----:B------:R-:W-:Y:S05]  /*1240*/  BSYNC.RECONVERGENT B1 ;  /* 0x0000000000017941 */ /* 0x000fea0003800200 */
.L_x_49:
[----:B------:R-:W-:-:S04]  /*1250*/  IMAD.MOV.U32 R3, RZ, RZ, 0x0 ;  /* 0x00000000ff037424 */ /* 0x000fc800078e00ff */
[----:B0-----:R-:W-:Y:S05]  /*1260*/  RET.REL.NODEC R2 `(_Z17computeInverseFFTPfi) ;  /* 0xffffffec02647950 */ /* 0x001fea0003c3ffff */
.L_x_60:
        /* <DEDUP_REMOVED lines=9> */
.L_x_112:


//--------------------- .text._Z13reverseCoeffsPfi --------------------------
	.section	.text._Z13reverseCoeffsPfi,"ax",@progbits
	.align	128
        .global         _Z13reverseCoeffsPfi
        .type           _Z13reverseCoeffsPfi,@function
        .size           _Z13reverseCoeffsPfi,(.L_x_122 - _Z13reverseCoeffsPfi)
        .other          _Z13reverseCoeffsPfi,@"STO_CUDA_ENTRY STV_DEFAULT"
_Z13reverseCoeffsPfi:
.text._Z13reverseCoeffsPfi:
[----:B------:R-:W-:Y:S01]  /*0000*/  LDC R1, c[0x0][0x37c] ;  /* 0x0000df00ff017b82 */ /* 0x000fe20000000800 */
[----:B------:R-:W0:Y:S07]  /*0010*/  S2R R7, SR_TID.X ;  /* 0x0000000000077919 */ /* 0x000e2e0000002100 */
[----:B------:R-:W0:Y:S01]  /*0020*/  S2UR UR5, SR_CTAID.X ;  /* 0x00000000000579c3 */ /* 0x000e220000002500 */
[----:B------:R-:W1:Y:S07]  /*0030*/  LDCU UR6, c[0x0][0x388] ;  /* 0x00007100ff0677ac */ /* 0x000e6e0008000800 */
[----:B------:R-:W0:Y:S01]  /*0040*/  LDC R0, c[0x0][0x360] ;  /* 0x0000d800ff007b82 */ /* 0x000e220000000800 */
[----:B-1----:R-:W-:-:S04]  /*0050*/  ULEA.HI UR4, UR6, UR6, URZ, 0x1 ;  /* 0x0000000606047291 */ /* 0x002fc8000f8f08ff */
[----:B------:R-:W-:Y:S01]  /*0060*/  USHF.R.S32.HI UR4, URZ, 0x1, UR4 ;  /* 0x00000001ff047899 */ /* 0x000fe20008011404 */
[----:B0-----:R-:W-:-:S05]  /*0070*/  IMAD R7, R0, UR5, R7 ;  /* 0x0000000500077c24 */ /* 0x001fca000f8e0207 */
[----:B------:R-:W-:-:S13]  /*0080*/  ISETP.GE.AND P0, PT, R7, UR4, PT ;  /* 0x0000000407007c0c */ /* 0x000fda000bf06270 */
[----:B------:R-:W-:Y:S05]  /*0090*/  @P0 EXIT ;  /* 0x000000000000094d */ /* 0x000fea0003800000 */
[----:B------:R-:W0:Y:S01]  /*00a0*/  LDC.64 R2, c[0x0][0x380] ;  /* 0x0000e000ff027b82 */ /* 0x000e220000000a00 */
[----:B------:R-:W1:Y:S01]  /*00b0*/  LDCU.64 UR4, c[0x0][0x358] ;  /* 0x00006b00ff0477ac */ /* 0x000e620008000a00 */
[----:B------:R-:W-:-:S04]  /*00c0*/  LOP3.LUT R0, RZ, R7, RZ, 0x33, !PT ;  /* 0x00000007ff007212 */ /* 0x000fc800078e33ff */
[----:B------:R-:W-:-:S05]  /*00d0*/  IADD3 R5, PT, PT, R0, UR6, RZ ;  /* 0x0000000600057c10 */ /* 0x000fca000fffe0ff */
[----:B0-----:R-:W-:-:S04]  /*00e0*/  IMAD.WIDE R4, R5, 0x4, R2 ;  /* 0x0000000405047825 */ /* 0x001fc800078e0202 */
[----:B------:R-:W-:Y:S01]  /*00f0*/  IMAD.WIDE R2, R7, 0x4, R2 ;  /* 0x0000000407027825 */ /* 0x000fe200078e0202 */
[----:B-1----:R-:W2:Y:S04]  /*0100*/  LDG.E R9, desc[UR4][R4.64] ;  /* 0x0000000404097981 */ /* 0x002ea8000c1e1900 */
[----:B------:R-:W3:Y:S04]  /*0110*/  LDG.E R7, desc[UR4][R2.64] ;  /* 0x0000000402077981 */ /* 0x000ee8000c1e1900 */
[----:B--2---:R-:W-:Y:S04]  /*0120*/  STG.E desc[UR4][R2.64], R9 ;  /* 0x0000000902007986 */ /* 0x004fe8000c101904 */
[----:B---3--:R-:W-:Y:S01]  /*0130*/  STG.E desc[UR4][R4.64], R7 ;  /* 0x0000000704007986 */ /* 0x008fe2000c101904 */
[----:B------:R-:W-:Y:S05]  /*0140*/  EXIT ;  /* 0x000000000000794d */ /* 0x000fea0003800000 */
.L_x_61:
        /* <DEDUP_REMOVED lines=11> */
.L_x_122:


//--------------------- .text._Z15normalizeCoeffsPfi --------------------------
	.section	.text._Z15normalizeCoeffsPfi,"ax",@progbits
	.align	128
        .global         _Z15normalizeCoeffsPfi
        .type           _Z15normalizeCoeffsPfi,@function
        .size           _Z15normalizeCoeffsPfi,(.L_x_113 - _Z15normalizeCoeffsPfi)
        .other          _Z15normalizeCoeffsPfi,@"STO_CUDA_ENTRY STV_DEFAULT"
_Z15normalizeCoeffsPfi:
.text._Z15normalizeCoeffsPfi:
        /* <DEDUP_REMOVED lines=10> */
[----:B0-----:R-:W-:-:S05]  /*00a0*/  IMAD.WIDE R4, R3, 0x4, R4 ;  /* 0x0000000403047825 */ /* 0x001fca00078e0204 */
[----:B-1----:R-:W2:Y:S01]  /*00b0*/  LDG.E R0, desc[UR4][R4.64] ;  /* 0x0000000404007981 */ /* 0x002ea2000c1e1900 */
[----:B------:R-:W-:Y:S01]  /*00c0*/  I2FP.F32.S32 R3, UR6 ;  /* 0x0000000600037c45 */ /* 0x000fe20008201400 */
[----:B------:R-:W-:Y:S03]  /*00d0*/  BSSY.RECONVERGENT B0, `(.L_x_62) ;  /* 0x000000c000007945 */ /* 0x000fe60003800200 */
[----:B------:R-:W0:Y:S02]  /*00e0*/  MUFU.RCP R2, R3 ;  /* 0x0000000300027308 */ /* 0x000e240000001000 */
[----:B0-----:R-:W-:-:S04]  /*00f0*/  FFMA R7, -R3, R2, 1 ;  /* 0x3f80000003077423 */ /* 0x001fc80000000102 */
[----:B------:R-:W-:Y:S02]  /*0100*/  FFMA R7, R2, R7, R2 ;  /* 0x0000000702077223 */ /* 0x000fe40000000002 */
[----:B--2---:R-:W0:Y:S02]  /*0110*/  FCHK P0, R0, R3 ;  /* 0x0000000300007302 */ /* 0x004e240000000000 */
[----:B------:R-:W-:-:S04]  /*0120*/  FFMA R2, R0, R7, RZ ;  /* 0x0000000700027223 */ /* 0x000fc800000000ff */
[----:B------:R-:W-:-:S04]  /*0130*/  FFMA R6, -R3, R2, R0 ;  /* 0x0000000203067223 */ /* 0x000fc80000000100 */
[----:B------:R-:W-:Y:S01]  /*0140*/  FFMA R7, R7, R6, R2 ;  /* 0x0000000607077223 */ /* 0x000fe20000000002 */
[----:B0-----:R-:W-:Y:S06]  /*0150*/  @!P0 BRA `(.L_x_63) ;  /* 0x00000000000c8947 */ /* 0x001fec0003800000 */
[----:B------:R-:W-:-:S07]  /*0160*/  MOV R2, 0x180 ;  /* 0x0000018000027802 */ /* 0x000fce0000000f00 */
[----:B------:R-:W-:Y:S05]  /*0170*/  CALL.REL.NOINC `($__internal_3_$__cuda_sm3x_div_rn_noftz_f32_slowpath) ;  /* 0x0000000000107944 */ /* 0x000fea0003c00000 */
[----:B------:R-:W-:-:S07]  /*0180*/  IMAD.MOV.U32 R7, RZ, RZ, R0 ;  /* 0x000000ffff077224 */ /* 0x000fce00078e0000 */
.L_x_63:
[----:B------:R-:W-:Y:S05]  /*0190*/  BSYNC.RECONVERGENT B0 ;  /* 0x0000000000007941 */ /* 0x000fea0003800200 */
.L_x_62:
[----:B------:R-:W-:Y:S01]  /*01a0*/  STG.E desc[UR4][R4.64], R7 ;  /* 0x0000000704007986 */ /* 0x000fe2000c101904 */
[----:B------:R-:W-:Y:S05]  /*01b0*/  EXIT ;  /* 0x000000000000794d */ /* 0x000fea0003800000 */
        .weak           $__internal_3_$__cuda_sm3x_div_rn_noftz_f32_slowpath
        .type           $__internal_3_$__cuda_sm3x_div_rn_noftz_f32_slowpath,@function
        .size           $__internal_3_$__cuda_sm3x_div_rn_noftz_f32_slowpath,(.L_x_113 - $__internal_3_$__cuda_sm3x_div_rn_noftz_f32_slowpath)
$__internal_3_$__cuda_sm3x_div_rn_noftz_f32_slowpath:
        /* <DEDUP_REMOVED lines=36> */
.L_x_65:
[----:B------:R-:W-:Y:S01]  /*0400*/  LEA R0, R7, 0xc0800000, 0x17 ;  /* 0xc080000007007811 */ /* 0x000fe200078eb8ff */
[----:B------:R-:W-:Y:S01]  /*0410*/  VIADD R6, R6, 0xffffff81 ;  /* 0xffffff8106067836 */ /* 0x000fe20000000000 */
[----:B------:R-:W-:Y:S03]  /*0420*/  BSSY.RECONVERGENT B2, `(.L_x_70) ;  /* 0x0000035000027945 */ /* 0x000fe60003800200 */
[----:B------:R-:W-:Y:S01]  /*0430*/  IMAD.IADD R9, R9, 0x1, -R0 ;  /* 0x0000000109097824 */ /* 0x000fe200078e0a00 */
[C---:B------:R-:W-:Y:S01]  /*0440*/  IADD3 R7, PT, PT, R6.reuse, 0x7f, -R7 ;  /* 0x0000007f06077810 */ /* 0x040fe20007ffe807 */
[----:B------:R-:W-:Y:S02]  /*0450*/  IMAD R0, R6, -0x800000, R8 ;  /* 0xff80000006007824 */ /* 0x000fe400078e0208 */
[----:B------:R-:W0:Y:S01]  /*0460*/  MUFU.RCP R3, R9 ;  /* 0x0000000900037308 */ /* 0x000e220000001000 */
[----:B------:R-:W-:Y:S01]  /*0470*/  FADD.FTZ R11, -R9, -RZ ;  /* 0x800000ff090b7221 */ /* 0x000fe20000010100 */
[----:B------:R-:W-:-:S03]  /*0480*/  IMAD.IADD R7, R7, 0x1, R10 ;  /* 0x0000000107077824 */ /* 0x000fc600078e020a */
        /* <DEDUP_REMOVED lines=42> */
.L_x_72:
[----:B------:R-:W-:-:S04]  /*0730*/  LOP3.LUT R0, R0, 0x80000000, RZ, 0xc0, !PT ;  /* 0x8000000000007812 */ /* 0x000fc800078ec0ff */
[----:B------:R-:W-:Y:S01]  /*0740*/  LOP3.LUT R0, R0, 0x7f800000, RZ, 0xfc, !PT ;  /* 0x7f80000000007812 */ /* 0x000fe200078efcff */
[----:B------:R-:W-:Y:S06]  /*0750*/  BRA `(.L_x_73) ;  /* 0x0000000000047947 */ /* 0x000fec0003800000 */
.L_x_71:
[----:B------:R-:W-:-:S07]  /*0760*/  IMAD R0, R7, 0x800000, R0 ;  /* 0x0080000007007824 */ /* 0x000fce00078e0200 */
.L_x_73:
[----:B------:R-:W-:Y:S05]  /*0770*/  BSYNC.RECONVERGENT B2 ;  /* 0x0000000000027941 */ /* 0x000fea0003800200 */
.L_x_70:
[----:B------:R-:W-:Y:S05]  /*0780*/  BRA `(.L_x_74) ;  /* 0x0000000000207947 */ /* 0x000fea0003800000 */
.L_x_69:
[----:B------:R-:W-:-:S04]  /*0790*/  LOP3.LUT R0, R9, 0x80000000, R8, 0x48, !PT ;  /* 0x8000000009007812 */ /* 0x000fc800078e4808 */
[----:B------:R-:W-:Y:S01]  /*07a0*/  LOP3.LUT R0, R0, 0x7f800000, RZ, 0xfc, !PT ;  /* 0x7f80000000007812 */ /* 0x000fe200078efcff */
[----:B------:R-:W-:Y:S06]  /*07b0*/  BRA `(.L_x_74) ;  /* 0x0000000000147947 */ /* 0x000fec0003800000 */
.L_x_68:
[----:B------:R-:W-:Y:S01]  /*07c0*/  LOP3.LUT R0, R9, 0x80000000, R8, 0x48, !PT ;  /* 0x8000000009007812 */ /* 0x000fe200078e4808 */
[----:B------:R-:W-:Y:S06]  /*07d0*/  BRA `(.L_x_74) ;  /* 0x00000000000c7947 */ /* 0x000fec0003800000 */
.L_x_67:
[----:B------:R-:W0:Y:S01]  /*07e0*/  MUFU.RSQ R0, -QNAN ;  /* 0xffc0000000007908 */ /* 0x000e220000001400 */
[----:B------:R-:W-:Y:S05]  /*07f0*/  BRA `(.L_x_74) ;  /* 0x0000000000047947 */ /* 0x000fea0003800000 */
.L_x_66:
[----:B------:R-:W-:-:S07]  /*0800*/  FADD.FTZ R0, R0, R3 ;  /* 0x0000000300007221 */ /* 0x000fce0000010000 */
.L_x_74:
[----:B------:R-:W-:Y:S05]  /*0810*/  BSYNC.RECONVERGENT B1 ;  /* 0x0000000000017941 */ /* 0x000fea0003800200 */
.L_x_64:
[----:B------:R-:W-:-:S04]  /*0820*/  IMAD.MOV.U32 R3, RZ, RZ, 0x0 ;  /* 0x00000000ff037424 */ /* 0x000fc800078e00ff */
[----:B0-----:R-:W-:Y:S05]  /*0830*/  RET.REL.NODEC R2 `(_Z15normalizeCoeffsPfi) ;  /* 0xfffffff402f07950 */ /* 0x001fea0003c3ffff */
.L_x_75:
        /* <DEDUP_REMOVED lines=12> */
.L_x_113:


//--------------------- .text._Z14subtractCoeffsPfS_S_i --------------------------
	.section	.text._Z14subtractCoeffsPfS_S_i,"ax",@progbits
	.align	128
        .global         _Z14subtractCoeffsPfS_S_i
        .type           _Z14subtractCoeffsPfS_S_i,@function
        .size           _Z14subtractCoeffsPfS_S_i,(.L_x_124 - _Z14subtractCoeffsPfS_S_i)
        .other          _Z14subtractCoeffsPfS_S_i,@"STO_CUDA_ENTRY STV_DEFAULT"
_Z14subtractCoeffsPfS_S_i:
.text._Z14subtractCoeffsPfS_S_i:
        /* <DEDUP_REMOVED lines=9> */
[----:B------:R-:W1:Y:S07]  /*0090*/  LDCU.64 UR4, c[0x0][0x358] ;  /* 0x00006b00ff0477ac */ /* 0x000e6e0008000a00 */
[----:B------:R-:W2:Y:S08]  /*00a0*/  LDC.64 R4, c[0x0][0x388] ;  /* 0x0000e200ff047b82 */ /* 0x000eb00000000a00 */
[----:B------:R-:W3:Y:S01]  /*00b0*/  LDC.64 R6, c[0x0][0x390] ;  /* 0x0000e400ff067b82 */ /* 0x000ee20000000a00 */
[----:B0-----:R-:W-:-:S06]  /*00c0*/  IMAD.WIDE R2, R9, 0x4, R2 ;  /* 0x0000000409027825 */ /* 0x001fcc00078e0202 */
[----:B-1----:R-:W4:Y:S01]  /*00d0*/  LDG.E R2, desc[UR4][R2.64] ;  /* 0x0000000402027981 */ /* 0x002f22000c1e1900 */
[----:B--2---:R-:W-:-:S06]  /*00e0*/  IMAD.WIDE R4, R9, 0x4, R4 ;  /* 0x0000000409047825 */ /* 0x004fcc00078e0204 */
[----:B------:R-:W4:Y:S01]  /*00f0*/  LDG.E R5, desc[UR4][R4.64] ;  /* 0x0000000404057981 */ /* 0x000f22000c1e1900 */
[----:B---3--:R-:W-:-:S04]  /*0100*/  IMAD.WIDE R6, R9, 0x4, R6 ;  /* 0x0000000409067825 */ /* 0x008fc800078e0206 */
[----:B----4-:R-:W-:-:S05]  /*0110*/  FADD R9, R2, -R5 ;  /* 0x8000000502097221 */ /* 0x010fca0000000000 */
[----:B------:R-:W-:Y:S01]  /*0120*/  STG.E desc[UR4][R6.64], R9 ;  /* 0x0000000906007986 */ /* 0x000fe2000c101904 */
[----:B------:R-:W-:Y:S05]  /*0130*/  EXIT ;  /* 0x000000000000794d */ /* 0x000fea0003800000 */
.L_x_76:
        /* <DEDUP_REMOVED lines=12> */
.L_x_124:


//--------------------- .text._Z9addCoeffsPfS_S_i --------------------------
	.section	.text._Z9addCoeffsPfS_S_i,"ax",@progbits
	.align	128
        .global         _Z9addCoeffsPfS_S_i
        .type           _Z9addCoeffsPfS_S_i,@function
        .size           _Z9addCoeffsPfS_S_i,(.L_x_125 - _Z9addCoeffsPfS_S_i)
        .other          _Z9addCoeffsPfS_S_i,@"STO_CUDA_ENTRY STV_DEFAULT"
_Z9addCoeffsPfS_S_i:
.text._Z9addCoeffsPfS_S_i:
        /* <DEDUP_REMOVED lines=17> */
[----:B----4-:R-:W-:-:S05]  /*0110*/  FADD R9, R2, R5 ;  /* 0x0000000502097221 */ /* 0x010fca0000000000 */
[----:B------:R-:W-:Y:S01]  /*0120*/  STG.E desc[UR4][R6.64], R9 ;  /* 0x0000000906007986 */ /* 0x000fe2000c101904 */
[----:B------:R-:W-:Y:S05]  /*0130*/  EXIT ;  /* 0x000000000000794d */ /* 0x000fea0003800000 */
.L_x_77:
        /* <DEDUP_REMOVED lines=12> */
.L_x_125:


//--------------------- .text._Z14multiplyCoeffsPfS_S_i --------------------------
	.section	.text._Z14multiplyCoeffsPfS_S_i,"ax",@progbits
	.align	128
        .global         _Z14multiplyCoeffsPfS_S_i
        .type           _Z14multiplyCoeffsPfS_S_i,@function
        .size           _Z14multiplyCoeffsPfS_S_i,(.L_x_126 - _Z14multiplyCoeffsPfS_S_i)
        .other          _Z14multiplyCoeffsPfS_S_i,@"STO_CUDA_ENTRY STV_DEFAULT"
_Z14multiplyCoeffsPfS_S_i:
.text._Z14multiplyCoeffsPfS_S_i:
        /* <DEDUP_REMOVED lines=17> */
[----:B----4-:R-:W-:-:S05]  /*0110*/  FMUL R9, R2, R5 ;  /* 0x0000000502097220 */ /* 0x010fca0000400000 */
[----:B------:R-:W-:Y:S01]  /*0120*/  STG.E desc[UR4][R6.64], R9 ;  /* 0x0000000906007986 */ /* 0x000fe2000c101904 */
[----:B------:R-:W-:Y:S05]  /*0130*/  EXIT ;  /* 0x000000000000794d */ /* 0x000fea0003800000 */
.L_x_78:
        /* <DEDUP_REMOVED lines=12> */
.L_x_126:


//--------------------- .text._Z12filterPrimesPjPbj --------------------------
	.section	.text._Z12filterPrimesPjPbj,"ax",@progbits
	.align	128
        .global         _Z12filterPrimesPjPbj
        .type           _Z12filterPrimesPjPbj,@function
        .size           _Z12filterPrimesPjPbj,(.L_x_127 - _Z12filterPrimesPjPbj)
        .other          _Z12filterPrimesPjPbj,@"STO_CUDA_ENTRY STV_DEFAULT"
_Z12filterPrimesPjPbj:
.text._Z12filterPrimesPjPbj:
[----:B------:R-:W-:Y:S01]  /*0000*/  LDC R1, c[0x0][0x37c] ;  /* 0x0000df00ff017b82 */ /* 0x000fe20000000800 */
[----:B------:R-:W0:Y:S07]  /*0010*/  S2R R5, SR_TID.X ;  /* 0x0000000000057919 */ /* 0x000e2e0000002100 */
[----:B------:R-:W0:Y:S01]  /*0020*/  S2UR UR4, SR_CTAID.X ;  /* 0x00000000000479c3 */ /* 0x000e220000002500 */
[----:B------:R-:W1:Y:S07]  /*0030*/  LDCU UR5, c[0x0][0x390] ;  /* 0x00007200ff0577ac */ /* 0x000e6e0008000800 */
[----:B------:R-:W0:Y:S02]  /*0040*/  LDC R0, c[0x0][0x360] ;  /* 0x0000d800ff007b82 */ /* 0x000e240000000800 */
[----:B0-----:R-:W-:-:S05]  /*0050*/  IMAD R5, R0, UR4, R5 ;  /* 0x0000000400057c24 */ /* 0x001fca000f8e0205 */
[----:B-1----:R-:W-:-:S13]  /*0060*/  ISETP.GE.U32.AND P0, PT, R5, UR5, PT ;  /* 0x0000000505007c0c */ /* 0x002fda000bf06070 */
[----:B------:R-:W-:Y:S05]  /*0070*/  @P0 EXIT ;  /* 0x000000000000094d */ /* 0x000fea0003800000 */
[----:B------:R-:W0:Y:S01]  /*0080*/  LDC.64 R2, c[0x0][0x380] ;  /* 0x0000e000ff027b82 */ /* 0x000e220000000a00 */
[----:B------:R-:W1:Y:S01]  /*0090*/  LDCU.64 UR4, c[0x0][0x358] ;  /* 0x00006b00ff0477ac */ /* 0x000e620008000a00 */
[----:B0-----:R-:W-:-:S05]  /*00a0*/  IMAD.WIDE R2, R5, 0x4, R2 ;  /* 0x0000000405027825 */ /* 0x001fca00078e0202 */
[----:B-1----:R-:W2:Y:S01]  /*00b0*/  LDG.E R0, desc[UR4][R2.64] ;  /* 0x0000000402007981 */ /* 0x002ea2000c1e1900 */
[----:B------:R-:W-:Y:S01]  /*00c0*/  BSSY.RECONVERGENT B0, `(.L_x_79) ;  /* 0x0000028000007945 */ /* 0x000fe20003800200 */
[----:B------:R-:W-:Y:S02]  /*00d0*/  PRMT R4, RZ, 0x7610, R4 ;  /* 0x00007610ff047816 */ /* 0x000fe40000000004 */
[----:B--2---:R-:W-:-:S13]  /*00e0*/  ISETP.GE.U32.AND P0, PT, R0, 0x2, PT ;  /* 0x000000020000780c */ /* 0x004fda0003f06070 */
[----:B------:R-:W-:Y:S05]  /*00f0*/  @!P0 BRA `(.L_x_80) ;  /* 0x0000000000908947 */ /* 0x000fea0003800000 */
[----:B------:R-:W-:Y:S01]  /*0100*/  ISETP.NE.AND P0, PT, R0, 0x2, PT ;  /* 0x000000020000780c */ /* 0x000fe20003f05270 */
[----:B------:R-:W-:-:S12]  /*0110*/  IMAD.MOV.U32 R4, RZ, RZ, 0x1 ;  /* 0x00000001ff047424 */ /* 0x000fd800078e00ff */
[----:B------:R-:W-:Y:S05]  /*0120*/  @!P0 BRA `(.L_x_80) ;  /* 0x0000000000848947 */ /* 0x000fea0003800000 */
[----:B------:R-:W-:Y:S02]  /*0130*/  LOP3.LUT R2, R0, 0x1, RZ, 0xc0, !PT ;  /* 0x0000000100027812 */ /* 0x000fe400078ec0ff */
[----:B------:R-:W-:Y:S02]  /*0140*/  PRMT R4, RZ, 0x7610, R4 ;  /* 0x00007610ff047816 */ /* 0x000fe40000000004 */
[----:B------:R-:W-:-:S13]  /*0150*/  ISETP.NE.U32.AND P0, PT, R2, 0x1, PT ;  /* 0x000000010200780c */ /* 0x000fda0003f05070 */
[----:B------:R-:W-:Y:S05]  /*0160*/  @P0 BRA `(.L_x_80) ;  /* 0x0000000000740947 */ /* 0x000fea0003800000 */
[----:B------:R-:W-:Y:S01]  /*0170*/  ISETP.GE.U32.AND P0, PT, R0, 0x9, PT ;  /* 0x000000090000780c */ /* 0x000fe20003f06070 */
[----:B------:R-:W-:-:S12]  /*0180*/  IMAD.MOV.U32 R4, RZ, RZ, 0x1 ;  /* 0x00000001ff047424 */ /* 0x000fd800078e00ff */
[----:B------:R-:W-:Y:S05]  /*0190*/  @!P0 BRA `(.L_x_80) ;  /* 0x0000000000688947 */ /* 0x000fea0003800000 */
[----:B------:R-:W-:-:S07]  /*01a0*/  IMAD.MOV.U32 R7, RZ, RZ, 0x3 ;  /* 0x00000003ff077424 */ /* 0x000fce00078e00ff */
.L_x_81:
[----:B------:R-:W0:Y:S01]  /*01b0*/  I2F.U32.RP R4, R7 ;  /* 0x0000000700047306 */ /* 0x000e220000209000 */
[----:B------:R-:W-:-:S07]  /*01c0*/  ISETP.NE.U32.AND P1, PT, R7, RZ, PT ;  /* 0x000000ff0700720c */ /* 0x000fce0003f25070 */
[----:B0-----:R-:W0:Y:S02]  /*01d0*/  MUFU.RCP R4, R4 ;  /* 0x0000000400047308 */ /* 0x001e240000001000 */
[----:B0-----:R-:W-:Y:S01]  /*01e0*/  VIADD R2, R4, 0xffffffe ;  /* 0x0ffffffe04027836 */ /* 0x001fe20000000000 */
[----:B------:R-:W-:-:S05]  /*01f0*/  PRMT R4, RZ, 0x7610, R4 ;  /* 0x00007610ff047816 */ /* 0x000fca0000000004 */
[----:B------:R0:W1:Y:S02]  /*0200*/  F2I.FTZ.U32.TRUNC.NTZ R3, R2 ;  /* 0x0000000200037305 */ /* 0x000064000021f000 */
[----:B0-----:R-:W-:Y:S02]  /*0210*/  HFMA2 R2, -RZ, RZ, 0, 0 ;  /* 0x00000000ff027431 */ /* 0x001fe400000001ff */
[----:B-1----:R-:W-:-:S04]  /*0220*/  IMAD.MOV R6, RZ, RZ, -R3 ;  /* 0x000000ffff067224 */ /* 0x002fc800078e0a03 */
[----:B------:R-:W-:-:S04]  /*0230*/  IMAD R9, R6, R7, RZ ;  /* 0x0000000706097224 */ /* 0x000fc800078e02ff */
[----:B------:R-:W-:-:S06]  /*0240*/  IMAD.HI.U32 R3, R3, R9, R2 ;  /* 0x0000000903037227 */ /* 0x000fcc00078e0002 */
[----:B------:R-:W-:-:S04]  /*0250*/  IMAD.HI.U32 R3, R3, R0, RZ ;  /* 0x0000000003037227 */ /* 0x000fc800078e00ff */
[----:B------:R-:W-:-:S04]  /*0260*/  IMAD.MOV R3, RZ, RZ, -R3 ;  /* 0x000000ffff037224 */ /* 0x000fc800078e0a03 */
[----:B------:R-:W-:-:S05]  /*0270*/  IMAD R6, R7, R3, R0 ;  /* 0x0000000307067224 */ /* 0x000fca00078e0200 */
[----:B------:R-:W-:-:S13]  /*0280*/  ISETP.GE.U32.AND P0, PT, R6, R7, PT ;  /* 0x000000070600720c */ /* 0x000fda0003f06070 */
[----:B------:R-:W-:-:S05]  /*0290*/  @P0 IMAD.IADD R6, R6, 0x1, -R7 ;  /* 0x0000000106060824 */ /* 0x000fca00078e0a07 */
[----:B------:R-:W-:-:S13]  /*02a0*/  ISETP.GE.U32.AND P0, PT, R6, R7, PT ;  /* 0x000000070600720c */ /* 0x000fda0003f06070 */
[----:B------:R-:W-:Y:S01]  /*02b0*/  @P0 IMAD.IADD R6, R6, 0x1, -R7 ;  /* 0x0000000106060824 */ /* 0x000fe200078e0a07 */
[----:B------:R-:W-:-:S04]  /*02c0*/  @!P1 LOP3.LUT R6, RZ, R7, RZ, 0x33, !PT ;  /* 0x00000007ff069212 */ /* 0x000fc800078e33ff */
[----:B------:R-:W-:-:S13]  /*02d0*/  ISETP.NE.AND P0, PT, R6, RZ, PT ;  /* 0x000000ff0600720c */ /* 0x000fda0003f05270 */
[----:B------:R-:W-:Y:S05]  /*02e0*/  @!P0 BRA `(.L_x_80) ;  /* 0x0000000000148947 */ /* 0x000fea0003800000 */
[----:B------:R-:W-:-:S05]  /*02f0*/  IADD3 R7, PT, PT, R7, 0x2, RZ ;  /* 0x0000000207077810 */ /* 0x000fca0007ffe0ff */
[----:B------:R-:W-:-:S05]  /*0300*/  IMAD R3, R7, R7, RZ ;  /* 0x0000000707037224 */ /* 0x000fca00078e02ff */
[----:B------:R-:W-:-:S13]  /*0310*/  ISETP.GT.U32.AND P0, PT, R3, R0, PT ;  /* 0x000000000300720c */ /* 0x000fda0003f04070 */
[----:B------:R-:W-:Y:S05]  /*0320*/  @!P0 BRA `(.L_x_81) ;  /* 0xfffffffc00a08947 */ /* 0x000fea000383ffff */
[----:B------:R-:W-:-:S07]  /*0330*/  IMAD.MOV.U32 R4, RZ, RZ, 0x1 ;  /* 0x00000001ff047424 */ /* 0x000fce00078e00ff */
.L_x_80:
[----:B------:R-:W-:Y:S05]  /*0340*/  BSYNC.RECONVERGENT B0 ;  /* 0x0000000000007941 */ /* 0x000fea0003800200 */
.L_x_79:
[----:B------:R-:W0:Y:S02]  /*0350*/  LDCU.64 UR6, c[0x0][0x388] ;  /* 0x00007100ff0677ac */ /* 0x000e240008000a00 */
[----:B0-----:R-:W-:-:S04]  /*0360*/  IADD3 R2, P0, PT, R5, UR6, RZ ;  /* 0x0000000605027c10 */ /* 0x001fc8000ff1e0ff */
[----:B------:R-:W-:-:S05]  /*0370*/  LEA.HI.X.SX32 R3, R5, UR7, 0x1, P0 ;  /* 0x0000000705037c11 */ /* 0x000fca00080f0eff */
[----:B------:R-:W-:Y:S01]  /*0380*/  STG.E.U8 desc[UR4][R2.64], R4 ;  /* 0x0000000402007986 */ /* 0x000fe2000c101104 */
[----:B------:R-:W-:Y:S05]  /*0390*/  EXIT ;  /* 0x000000000000794d */ /* 0x000fea0003800000 */
.L_x_82:
        /* <DEDUP_REMOVED lines=14> */
.L_x_127:


//--------------------- .text._Z33denseDescartesFourierCoefficientsPfji --------------------------
	.section	.text._Z33denseDescartesFourierCoefficientsPfji,"ax",@progbits
	.align	128
        .global         _Z33denseDescartesFourierCoefficientsPfji
        .type           _Z33denseDescartesFourierCoefficientsPfji,@function
        .size           _Z33denseDescartesFourierCoefficientsPfji,(.L_x_114 - _Z33denseDescartesFourierCoefficientsPfji)
        .other          _Z33denseDescartesFourierCoefficientsPfji,@"STO_CUDA_ENTRY STV_DEFAULT"
_Z33denseDescartesFourierCoefficientsPfji:
.text._Z33denseDescartesFourierCoefficientsPfji:
        /* <DEDUP_REMOVED lines=9> */
[----:B------:R-:W0:Y:S01]  /*0090*/  LDCU UR4, c[0x0][0x388] ;  /* 0x00007100ff0477ac */ /* 0x000e220008000800 */
[----:B------:R-:W-:Y:S01]  /*00a0*/  I2FP.F32.S32 R3, UR5 ;  /* 0x0000000500037c45 */ /* 0x000fe20008201400 */
[----:B------:R-:W-:Y:S03]  /*00b0*/  BSSY.RECONVERGENT B0, `(.L_x_83) ;  /* 0x000000e000007945 */ /* 0x000fe60003800200 */
[----:B------:R-:W1:Y:S01]  /*00c0*/  MUFU.RCP R2, R3 ;  /* 0x0000000300027308 */ /* 0x000e620000001000 */
[----:B0-----:R-:W-:Y:S02]  /*00d0*/  IMAD R0, R5, UR4, RZ ;  /* 0x0000000405007c24 */ /* 0x001fe4000f8e02ff */
[----:B-1----:R-:W-:-:S03]  /*00e0*/  FFMA R7, -R3, R2, 1 ;  /* 0x3f80000003077423 */ /* 0x002fc60000000102 */
[----:B------:R-:W-:Y:S01]  /*00f0*/  I2FP.F32.U32 R0, R0 ;  /* 0x0000000000007245 */ /* 0x000fe20000201000 */
[----:B------:R-:W-:-:S03]  /*0100*/  FFMA R7, R2, R7, R2 ;  /* 0x0000000702077223 */ /* 0x000fc60000000002 */
[----:B------:R-:W0:Y:S01]  /*0110*/  FCHK P0, R0, R3 ;  /* 0x0000000300007302 */ /* 0x000e220000000000 */
[----:B------:R-:W-:-:S04]  /*0120*/  FFMA R2, R0, R7, RZ ;  /* 0x0000000700027223 */ /* 0x000fc800000000ff */
[----:B------:R-:W-:-:S04]  /*0130*/  FFMA R4, -R3, R2, R0 ;  /* 0x0000000203047223 */ /* 0x000fc80000000100 */
[----:B------:R-:W-:Y:S01]  /*0140*/  FFMA R7, R7, R4, R2 ;  /* 0x0000000407077223 */ /* 0x000fe20000000002 */
[----:B0-----:R-:W-:Y:S06]  /*0150*/  @!P0 BRA `(.L_x_84) ;  /* 0x00000000000c8947 */ /* 0x001fec0003800000 */
[----:B------:R-:W-:-:S07]  /*0160*/  MOV R2, 0x180 ;  /* 0x0000018000027802 */ /* 0x000fce0000000f00 */
[----:B------:R-:W-:Y:S05]  /*0170*/  CALL.REL.NOINC `($__internal_4_$__cuda_sm3x_div_rn_noftz_f32_slowpath) ;  /* 0x0000000800a07944 */ /* 0x000fea0003c00000 */
[----:B------:R-:W-:-:S07]  /*0180*/  IMAD.MOV.U32 R7, RZ, RZ, R0 ;  /* 0x000000ffff077224 */ /* 0x000fce00078e0000 */
.L_x_84:
[----:B------:R-:W-:Y:S05]  /*0190*/  BSYNC.RECONVERGENT B0 ;  /* 0x0000000000007941 */ /* 0x000fea0003800200 */
.L_x_83:
        /* <DEDUP_REMOVED lines=23> */
.L_x_87:
        /* <DEDUP_REMOVED lines=44> */
.L_x_86:
[----:B------:R-:W-:Y:S05]  /*05d0*/  BSYNC.RECONVERGENT B0 ;  /* 0x0000000000007941 */ /* 0x000fea0003800200 */
.L_x_85:
        /* <DEDUP_REMOVED lines=31> */
.L_x_90:
        /* <DEDUP_REMOVED lines=44> */
.L_x_89:
[----:B------:R-:W-:Y:S05]  /*0a90*/  BSYNC.RECONVERGENT B0 ;  /* 0x0000000000007941 */ /* 0x000fea0003800200 */
.L_x_88:
        /* <DEDUP_REMOVED lines=19> */
[----:B------:R-:W-:-:S05]  /*0bd0*/  FMUL R7, R10, R7 ;  /* 0x000000070a077220 */ /* 0x000fca0000400000 */
[----:B------:R-:W-:Y:S01]  /*0be0*/  STG.E desc[UR6][R2.64], R7 ;  /* 0x0000000702007986 */ /* 0x000fe2000c101906 */
[----:B------:R-:W-:Y:S05]  /*0bf0*/  EXIT ;  /* 0x000000000000794d */ /* 0x000fea0003800000 */
        .weak           $__internal_4_$__cuda_sm3x_div_rn_noftz_f32_slowpath
        .type           $__internal_4_$__cuda_sm3x_div_rn_noftz_f32_slowpath,@function
        .size           $__internal_4_$__cuda_sm3x_div_rn_noftz_f32_slowpath,(.L_x_114 - $__internal_4_$__cuda_sm3x_div_rn_noftz_f32_slowpath)
$__internal_4_$__cuda_sm3x_div_rn_noftz_f32_slowpath:
        /* <DEDUP_REMOVED lines=36> */
.L_x_92:
        /* <DEDUP_REMOVED lines=51> */
.L_x_99:
[----:B------:R-:W-:-:S04]  /*1170*/  LOP3.LUT R0, R0, 0x80000000, RZ, 0xc0, !PT ;  /* 0x8000000000007812 */ /* 0x000fc800078ec0ff */
[----:B------:R-:W-:Y:S01]  /*1180*/  LOP3.LUT R0, R0, 0x7f800000, RZ, 0xfc, !PT ;  /* 0x7f80000000007812 */ /* 0x000fe200078efcff */
[----:B------:R-:W-:Y:S06]  /*1190*/  BRA `(.L_x_100) ;  /* 0x0000000000047947 */ /* 0x000fec0003800000 */
.L_x_98:
[----:B------:R-:W-:-:S07]  /*11a0*/  IMAD R0, R4, 0x800000, R0 ;  /* 0x0080000004007824 */ /* 0x000fce00078e0200 */
.L_x_100:
[----:B------:R-:W-:Y:S05]  /*11b0*/  BSYNC.RECONVERGENT B2 ;  /* 0x0000000000027941 */ /* 0x000fea0003800200 */
.L_x_97:
[----:B------:R-:W-:Y:S05]  /*11c0*/  BRA `(.L_x_101) ;  /* 0x0000000000207947 */ /* 0x000fea0003800000 */
.L_x_96:
[----:B------:R-:W-:-:S04]  /*11d0*/  LOP3.LUT R0, R8, 0x80000000, R7, 0x48, !PT ;  /* 0x8000000008007812 */ /* 0x000fc800078e4807 */
[----:B------:R-:W-:Y:S01]  /*11e0*/  LOP3.LUT R0, R0, 0x7f800000, RZ, 0xfc, !PT ;  /* 0x7f80000000007812 */ /* 0x000fe200078efcff */
[----:B------:R-:W-:Y:S06]  /*11f0*/  BRA `(.L_x_101) ;  /* 0x0000000000147947 */ /* 0x000fec0003800000 */
.L_x_95:
[----:B------:R-:W-:Y:S01]  /*1200*/  LOP3.LUT R0, R8, 0x80000000, R7, 0x48, !PT ;  /* 0x8000000008007812 */ /* 0x000fe200078e4807 */
[----:B------:R-:W-:Y:S06]  /*1210*/  BRA `(.L_x_101) ;  /* 0x00000000000c7947 */ /* 0x000fec0003800000 */
.L_x_94:
[----:B------:R-:W0:Y:S01]  /*1220*/  MUFU.RSQ R0, -QNAN ;  /* 0xffc0000000007908 */ /* 0x000e220000001400 */
[----:B------:R-:W-:Y:S05]  /*1230*/  BRA `(.L_x_101) ;  /* 0x0000000000047947 */ /* 0x000fea0003800000 */
.L_x_93:
[----:B------:R-:W-:-:S07]  /*1240*/  FADD.FTZ R0, R0, R3 ;  /* 0x0000000300007221 */ /* 0x000fce0000010000 */
.L_x_101:
[----:B------:R-:W-:Y:S05]  /*1250*/  BSYNC.RECONVERGENT B1 ;  /* 0x0000000000017941 */ /* 0x000fea0003800200 */
.L_x_91:
[----:B------:R-:W-:-:S04]  /*1260*/  IMAD.MOV.U32 R3, RZ, RZ, 0x0 ;  /* 0x00000000ff037424 */ /* 0x000fc800078e00ff */
[----:B0-----:R-:W-:Y:S05]  /*1270*/  RET.REL.NODEC R2 `(_Z33denseDescartesFourierCoefficientsPfji) ;  /* 0xffffffec02607950 */ /* 0x001fea0003c3ffff */
.L_x_102:
        /* <DEDUP_REMOVED lines=16> */
.L_x_114:


//--------------------- .text._Z10findPrimesPjj   --------------------------
	.section	.text._Z10findPrimesPjj,"ax",@progbits
	.align	128
        .global         _Z10findPrimesPjj
        .type           _Z10findPrimesPjj,@function
        .size           _Z10findPrimesPjj,(.L_x_129 - _Z10findPrimesPjj)
        .other          _Z10findPrimesPjj,@"STO_CUDA_ENTRY STV_DEFAULT"
_Z10findPrimesPjj:
.text._Z10findPrimesPjj:
[----:B------:R-:W-:Y:S01]  /*0000*/  LDC R1, c[0x0][0x37c] ;  /* 0x0000df00ff017b82 */ /* 0x000fe20000000800 */
[----:B------:R-:W0:Y:S07]  /*0010*/  S2R R0, SR_TID.X ;  /* 0x0000000000007919 */ /* 0x000e2e0000002100 */
[----:B------:R-:W0:Y:S01]  /*0020*/  S2UR UR4, SR_CTAID.X ;  /* 0x00000000000479c3 */ /* 0x000e220000002500 */
[----:B------:R-:W1:Y:S01]  /*0030*/  LDCU UR6, c[0x0][0x388] ;  /* 0x00007100ff0677ac */ /* 0x000e620008000800 */
[----:B------:R-:W-:Y:S06]  /*0040*/  BSSY.RECONVERGENT B0, `(.L_x_103) ;  /* 0x000003e000007945 */ /* 0x000fec0003800200 */
[----:B------:R-:W0:Y:S02]  /*0050*/  LDC R3, c[0x0][0x360] ;  /* 0x0000d800ff037b82 */ /* 0x000e240000000800 */
[----:B0-----:R-:W-:Y:S01]  /*0060*/  IMAD R0, R3, UR4, R0 ;  /* 0x0000000403007c24 */ /* 0x001fe2000f8e0200 */
[----:B------:R-:W0:Y:S03]  /*0070*/  LDCU.64 UR4, c[0x0][0x358] ;  /* 0x00006b00ff0477ac */ /* 0x000e260008000a00 */
[----:B-1----:R-:W-:-:S04]  /*0080*/  VIADD R2, R0, UR6 ;  /* 0x0000000600027c36 */ /* 0x002fc80008000000 */
[----:B------:R-:W-:-:S05]  /*0090*/  IMAD R2, R2, R2, R2 ;  /* 0x0000000202027224 */ /* 0x000fca00078e0202 */
[----:B------:R-:W-:-:S07]  /*00a0*/  IADD3 R2, PT, PT, R2, 0x29, RZ ;  /* 0x0000002902027810 */ /* 0x000fce0007ffe0ff */
.L_x_108:
[----:B------:R-:W-:Y:S01]  /*00b0*/  ISETP.GE.U32.AND P0, PT, R2, 0x2, PT ;  /* 0x000000020200780c */ /* 0x000fe20003f06070 */
[----:B------:R-:W-:-:S12]  /*00c0*/  BSSY.RELIABLE B1, `(.L_x_104) ;  /* 0x0000033000017945 */ /* 0x000fd80003800100 */
[----:B------:R-:W-:Y:S05]  /*00d0*/  @!P0 BRA `(.L_x_105) ;  /* 0x0000000000c48947 */ /* 0x000fea0003800000 */
[----:B------:R-:W-:-:S13]  /*00e0*/  ISETP.NE.AND P0, PT, R2, 0x2, PT ;  /* 0x000000020200780c */ /* 0x000fda0003f05270 */
[----:B------:R-:W-:Y:S05]  /*00f0*/  @!P0 BREAK.RELIABLE B1 ;  /* 0x0000000000018942 */ /* 0x000fea0003800100 */
[----:B------:R-:W-:Y:S05]  /*0100*/  @!P0 BRA `(.L_x_106) ;  /* 0x0000000000c48947 */ /* 0x000fea0003800000 */
[----:B------:R-:W-:-:S04]  /*0110*/  LOP3.LUT R3, R2, 0x1, RZ, 0xc0, !PT ;  /* 0x0000000102037812 */ /* 0x000fc800078ec0ff */
[----:B------:R-:W-:-:S13]  /*0120*/  ISETP.NE.U32.AND P0, PT, R3, 0x1, PT ;  /* 0x000000010300780c */ /* 0x000fda0003f05070 */
[----:B------:R-:W-:Y:S05]  /*0130*/  @P0 BRA `(.L_x_105) ;  /* 0x0000000000ac0947 */ /* 0x000fea0003800000 */
[----:B------:R-:W-:-:S13]  /*0140*/  ISETP.GE.U32.AND P0, PT, R2, 0x9, PT ;  /* 0x000000090200780c */ /* 0x000fda0003f06070 */
[----:B------:R-:W-:Y:S05]  /*0150*/  @!P0 BREAK.RELIABLE B1 ;  /* 0x0000000000018942 */ /* 0x000fea0003800100 */
[----:B------:R-:W-:Y:S05]  /*0160*/  @!P0 BRA `(.L_x_106) ;  /* 0x0000000000ac8947 */ /* 0x000fea0003800000 */
[----:B------:R-:W1:Y:S08]  /*0170*/  I2F.U32.RP R3, 0x3 ;  /* 0x0000000300037906 */ /* 0x000e700000209000 */
[----:B-1----:R-:W1:Y:S02]  /*0180*/  MUFU.RCP R3, R3 ;  /* 0x0000000300037308 */ /* 0x002e640000001000 */
[----:B-1----:R-:W-:-:S06]  /*0190*/  VIADD R4, R3, 0xffffffe ;  /* 0x0ffffffe03047836 */ /* 0x002fcc0000000000 */
[----:B------:R1:W2:Y:S02]  /*01a0*/  F2I.FTZ.U32.TRUNC.NTZ R5, R4 ;  /* 0x0000000400057305 */ /* 0x0002a4000021f000 */
[----:B-1----:R-:W-:Y:S02]  /*01b0*/  HFMA2 R4, -RZ, RZ, 0, 0 ;  /* 0x00000000ff047431 */ /* 0x002fe400000001ff */
[----:B--2---:R-:W-:-:S04]  /*01c0*/  IMAD R7, R5, -0x3, RZ ;  /* 0xfffffffd05077824 */ /* 0x004fc800078e02ff */
[----:B------:R-:W-:-:S06]  /*01d0*/  IMAD.HI.U32 R5, R5, R7, R4 ;  /* 0x0000000705057227 */ /* 0x000fcc00078e0004 */
[----:B------:R-:W-:-:S04]  /*01e0*/  IMAD.HI.U32 R5, R5, R2, RZ ;  /* 0x0000000205057227 */ /* 0x000fc800078e00ff */
[----:B------:R-:W-:-:S05]  /*01f0*/  IMAD R5, R5, -0x3, R2 ;  /* 0xfffffffd05057824 */ /* 0x000fca00078e0202 */
[----:B------:R-:W-:-:S13]  /*0200*/  ISETP.GE.U32.AND P0, PT, R5, 0x3, PT ;  /* 0x000000030500780c */ /* 0x000fda0003f06070 */
[----:B------:R-:W-:-:S05]  /*0210*/  @P0 VIADD R5, R5, 0xfffffffd ;  /* 0xfffffffd05050836 */ /* 0x000fca0000000000 */
[----:B------:R-:W-:-:S13]  /*0220*/  ISETP.GE.U32.AND P0, PT, R5, 0x3, PT ;  /* 0x000000030500780c */ /* 0x000fda0003f06070 */
[----:B------:R-:W-:-:S04]  /*0230*/  @P0 IADD3 R5, PT, PT, R5, -0x3, RZ ;  /* 0xfffffffd05050810 */ /* 0x000fc80007ffe0ff */
[----:B------:R-:W-:-:S13]  /*0240*/  ISETP.NE.AND P0, PT, R5, RZ, PT ;  /* 0x000000ff0500720c */ /* 0x000fda0003f05270 */
[----:B------:R-:W-:Y:S05]  /*0250*/  @!P0 BRA `(.L_x_105) ;  /* 0x0000000000648947 */ /* 0x000fea0003800000 */
[----:B------:R-:W-:-:S07]  /*0260*/  IMAD.MOV.U32 R3, RZ, RZ, 0x3 ;  /* 0x00000003ff037424 */ /* 0x000fce00078e00ff */
.L_x_107:
[----:B------:R-:W-:-:S05]  /*0270*/  IADD3 R3, PT, PT, R3, 0x2, RZ ;  /* 0x0000000203037810 */ /* 0x000fca0007ffe0ff */
[----:B------:R-:W-:-:S05]  /*0280*/  IMAD R5, R3, R3, RZ ;  /* 0x0000000303057224 */ /* 0x000fca00078e02ff */
[----:B------:R-:W-:-:S13]  /*0290*/  ISETP.GT.U32.AND P0, PT, R5, R2, PT ;  /* 0x000000020500720c */ /* 0x000fda0003f04070 */
[----:B------:R-:W-:Y:S05]  /*02a0*/  @P0 BREAK.RELIABLE B1 ;  /* 0x0000000000010942 */ /* 0x000fea0003800100 */
[----:B------:R-:W-:Y:S05]  /*02b0*/  @P0 BRA `(.L_x_106) ;  /* 0x0000000000580947 */ /* 0x000fea0003800000 */
[----:B------:R-:W1:Y:S01]  /*02c0*/  I2F.U32.RP R6, R3 ;  /* 0x0000000300067306 */ /* 0x000e620000209000 */
[----:B------:R-:W-:Y:S02]  /*02d0*/  IADD3 R7, PT, PT, RZ, -R3, RZ ;  /* 0x80000003ff077210 */ /* 0x000fe40007ffe0ff */
[----:B------:R-:W-:-:S05]  /*02e0*/  ISETP.NE.U32.AND P1, PT, R3, RZ, PT ;  /* 0x000000ff0300720c */ /* 0x000fca0003f25070 */
[----:B-1----:R-:W1:Y:S02]  /*02f0*/  MUFU.RCP R6, R6 ;  /* 0x0000000600067308 */ /* 0x002e640000001000 */
[----:B-1----:R-:W-:-:S06]  /*0300*/  VIADD R4, R6, 0xffffffe ;  /* 0x0ffffffe06047836 */ /* 0x002fcc0000000000 */
[----:B------:R1:W2:Y:S02]  /*0310*/  F2I.FTZ.U32.TRUNC.NTZ R5, R4 ;  /* 0x0000000400057305 */ /* 0x0002a4000021f000 */
[----:B-1----:R-:W-:Y:S02]  /*0320*/  IMAD.MOV.U32 R4, RZ, RZ, RZ ;  /* 0x000000ffff047224 */ /* 0x002fe400078e00ff */
[----:B--2---:R-:W-:-:S04]  /*0330*/  IMAD R7, R7, R5, RZ ;  /* 0x0000000507077224 */ /* 0x004fc800078e02ff */
[----:B------:R-:W-:-:S06]  /*0340*/  IMAD.HI.U32 R5, R5, R7, R4 ;  /* 0x0000000705057227 */ /* 0x000fcc00078e0004 */
[----:B------:R-:W-:-:S05]  /*0350*/  IMAD.HI.U32 R5, R5, R2, RZ ;  /* 0x0000000205057227 */ /* 0x000fca00078e00ff */
[----:B------:R-:W-:-:S05]  /*0360*/  IADD3 R5, PT, PT, -R5, RZ, RZ ;  /* 0x000000ff05057210 */ /* 0x000fca0007ffe1ff */
[----:B------:R-:W-:-:S05]  /*0370*/  IMAD R8, R3, R5, R2 ;  /* 0x0000000503087224 */ /* 0x000fca00078e0202 */
[----:B------:R-:W-:-:S13]  /*0380*/  ISETP.GE.U32.AND P0, PT, R8, R3, PT ;  /* 0x000000030800720c */ /* 0x000fda0003f06070 */
[----:B------:R-:W-:-:S05]  /*0390*/  @P0 IMAD.IADD R8, R8, 0x1, -R3 ;  /* 0x0000000108080824 */ /* 0x000fca00078e0a03 */
[----:B------:R-:W-:-:S13]  /*03a0*/  ISETP.GE.U32.AND P0, PT, R8, R3, PT ;  /* 0x000000030800720c */ /* 0x000fda0003f06070 */
[----:B------:R-:W-:Y:S02]  /*03b0*/  @P0 IADD3 R8, PT, PT, -R3, R8, RZ ;  /* 0x0000000803080210 */ /* 0x000fe40007ffe1ff */
[----:B------:R-:W-:-:S04]  /*03c0*/  @!P1 LOP3.LUT R8, RZ, R3, RZ, 0x33, !PT ;  /* 0x00000003ff089212 */ /* 0x000fc800078e33ff */
[----:B------:R-:W-:-:S13]  /*03d0*/  ISETP.NE.AND P0, PT, R8, RZ, PT ;  /* 0x000000ff0800720c */ /* 0x000fda0003f05270 */
[----:B------:R-:W-:Y:S05]  /*03e0*/  @P0 BRA `(.L_x_107) ;  /* 0xfffffffc00a00947 */ /* 0x000fea000383ffff */
.L_x_105:
[----:B0-----:R-:W-:Y:S05]  /*03f0*/  BSYNC.RELIABLE B1 ;  /* 0x0000000000017941 */ /* 0x001fea0003800100 */
.L_x_104:
[----:B------:R-:W-:Y:S01]  /*0400*/  VIADD R2, R2, 0x1 ;  /* 0x0000000102027836 */ /* 0x000fe20000000000 */
[----:B------:R-:W-:Y:S06]  /*0410*/  BRA `(.L_x_108) ;  /* 0xfffffffc00247947 */ /* 0x000fec000383ffff */
.L_x_106:
[----:B0-----:R-:W-:Y:S05]  /*0420*/  BSYNC.RECONVERGENT B0 ;  /* 0x0000000000007941 */ /* 0x001fea0003800200 */
.L_x_103:
[----:B------:R-:W-:Y:S05]  /*0430*/  WARPSYNC.ALL ;  /* 0x0000000000007948 */ /* 0x000fea0003800000 */
[----:B------:R-:W0:Y:S02]  /*0440*/  LDC.64 R4, c[0x0][0x380] ;  /* 0x0000e000ff047b82 */ /* 0x000e240000000a00 */
[----:B0-----:R-:W-:-:S05]  /*0450*/  IMAD.WIDE R4, R0, 0x4, R4 ;  /* 0x0000000400047825 */ /* 0x001fca00078e0204 */
[----:B------:R-:W-:Y:S01]  /*0460*/  STG.E desc[UR4][R4.64], R2 ;  /* 0x0000000204007986 */ /* 0x000fe2000c101904 */
[----:B------:R-:W-:Y:S05]  /*0470*/  EXIT ;  /* 0x000000000000794d */ /* 0x000fea0003800000 */
.L_x_109:
        /* <DEDUP_REMOVED lines=16> */
.L_x_129:


//--------------------- .nv.global.init           --------------------------
	.section	.nv.global.init,"aw",@progbits
	.align	4
.nv.global.init:
	.type		__cudart_i2opi_f,@object
	.size		__cudart_i2opi_f,(.L_0 - __cudart_i2opi_f)
__cudart_i2opi_f:
        /*0000*/ 	.byte	0x41, 0x90, 0x43, 0x3c, 0x99, 0x95, 0x62, 0xdb, 0xc0, 0xdd, 0x34, 0xf5, 0xd1, 0x57, 0x27, 0xfc
        /*0010*/ 	.byte	0x29, 0x15, 0x44, 0x4e, 0x6e, 0x83, 0xf9, 0xa2
.L_0:


//--------------------- .nv.shared.reserved.0     --------------------------
	.section	.nv.shared.reserved.0,"aw",@nobits
	.weak		__nv_reservedSMEM_offset_0_alias
	.size		__nv_reservedSMEM_offset_0_alias, 0, 64
	.other		__nv_reservedSMEM_offset_0_alias,@"STO_CUDA_RESERVED_SHARED STV_DEFAULT"
__nv_reservedSMEM_offset_0_alias:
	.zero		0
	.zero		64


//--------------------- .nv.constant0._Z17shiftCoefficientsPffi --------------------------
	.section	.nv.constant0._Z17shiftCoefficientsPffi,"a",@progbits
	.sectionflags	@""
	.align	4
.nv.constant0._Z17shiftCoefficientsPffi:
	.zero		912


//--------------------- .nv.constant0._Z17scaleCoefficientsPffi --------------------------
	.section	.nv.constant0._Z17scaleCoefficientsPffi,"a",@progbits
	.sectionflags	@""
	.align	4
.nv.constant0._Z17scaleCoefficientsPffi:
	.zero		912


//--------------------- .nv.constant0._Z21integrateCoefficientsPfS_i --------------------------
	.section	.nv.constant0._Z21integrateCoefficientsPfS_i,"a",@progbits
	.sectionflags	@""
	.align	4
.nv.constant0._Z21integrateCoefficientsPfS_i:
	.zero		916


//--------------------- .nv.constant0._Z29computeDerivativeCoefficientsPfS_i --------------------------
	.section	.nv.constant0._Z29computeDerivativeCoefficientsPfS_i,"a",@progbits
	.sectionflags	@""
	.align	4
.nv.constant0._Z29computeDerivativeCoefficientsPfS_i:
	.zero		916


//--------------------- .nv.constant0._Z19applyWindowFunctionPfi --------------------------
	.section	.nv.constant0._Z19applyWindowFunctionPfi,"a",@progbits
	.sectionflags	@""
	.align	4
.nv.constant0._Z19applyWindowFunctionPfi:
	.zero		908


//--------------------- .nv.constant0._Z10computeFFTPfi --------------------------
	.section	.nv.constant0._Z10computeFFTPfi,"a",@progbits
	.sectionflags	@""
	.align	4
.nv.constant0._Z10computeFFTPfi:
	.zero		908


//--------------------- .nv.constant0._Z17computeInverseFFTPfi --------------------------
	.section	.nv.constant0._Z17computeInverseFFTPfi,"a",@progbits
	.sectionflags	@""
	.align	4
.nv.constant0._Z17computeInverseFFTPfi:
	.zero		908


//--------------------- .nv.constant0._Z13reverseCoeffsPfi --------------------------
	.section	.nv.constant0._Z13reverseCoeffsPfi,"a",@progbits
	.sectionflags	@""
	.align	4
.nv.constant0._Z13reverseCoeffsPfi:
	.zero		908


//--------------------- .nv.constant0._Z15normalizeCoeffsPfi --------------------------
	.section	.nv.constant0._Z15normalizeCoeffsPfi,"a",@progbits
	.sectionflags	@""
	.align	4
.nv.constant0._Z15normalizeCoeffsPfi:
	.zero		908


//--------------------- .nv.constant0._Z14subtractCoeffsPfS_S_i --------------------------
	.section	.nv.constant0._Z14subtractCoeffsPfS_S_i,"a",@progbits
	.sectionflags	@""
	.align	4
.nv.constant0._Z14subtractCoeffsPfS_S_i:
	.zero		924


//--------------------- .nv.constant0._Z9addCoeffsPfS_S_i --------------------------
	.section	.nv.constant0._Z9addCoeffsPfS_S_i,"a",@progbits
	.sectionflags	@""
	.align	4
.nv.constant0._Z9addCoeffsPfS_S_i:
	.zero		924


//--------------------- .nv.constant0._Z14multiplyCoeffsPfS_S_i --------------------------
	.section	.nv.constant0._Z14multiplyCoeffsPfS_S_i,"a",@progbits
	.sectionflags	@""
	.align	4
.nv.constant0._Z14multiplyCoeffsPfS_S_i:
	.zero		924


//--------------------- .nv.constant0._Z12filterPrimesPjPbj --------------------------
	.section	.nv.constant0._Z12filterPrimesPjPbj,"a",@progbits
	.sectionflags	@""
	.align	4
.nv.constant0._Z12filterPrimesPjPbj:
	.zero		916


//--------------------- .nv.constant0._Z33denseDescartesFourierCoefficientsPfji --------------------------
	.section	.nv.constant0._Z33denseDescartesFourierCoefficientsPfji,"a",@progbits
	.sectionflags	@""
	.align	4
.nv.constant0._Z33denseDescartesFourierCoefficientsPfji:
	.zero		912


//--------------------- .nv.constant0._Z10findPrimesPjj --------------------------
	.section	.nv.constant0._Z10findPrimesPjj,"a",@progbits
	.sectionflags	@""
	.align	4
.nv.constant0._Z10findPrimesPjj:
	.zero		908


//--------------------- SYMBOLS --------------------------

	.type		.nv.reservedSmem.offset0,@object
	.size		.nv.reservedSmem.offset0,0x4
